// auto-generated by cutlass_sweep.gemm — config: {"arch": "sm_100", "cluster_m": 2, "cluster_n": 2, "dtype": "int8", "stages": 3, "tile_k": 64, "tile_m": 256, "tile_n": 64}
#include "cutlass/cutlass.h"
#include "cutlass/gemm/collective/collective_builder.hpp"
#include "cutlass/gemm/device/gemm_universal_adapter.h"
#include "cutlass/gemm/kernel/gemm_universal.hpp"
#include "cutlass/epilogue/collective/collective_builder.hpp"

using ElemA = int8_t;
using ElemB = int8_t;
using ElemCD = int8_t;
using Acc  = int32_t;
using TileShape    = cute::Shape<cute::_256, cute::_64, cute::_64>;
using ClusterShape = cute::Shape<cute::_2, cute::_2, cute::_1>;

using CollectiveEpilogue = typename cutlass::epilogue::collective::CollectiveBuilder<
    cutlass::arch::Sm100, cutlass::arch::OpClassTensorOp,
    TileShape, ClusterShape,
    cutlass::epilogue::collective::EpilogueTileAuto,
    Acc, Acc,
    ElemCD, cutlass::layout::RowMajor, 128 / cutlass::sizeof_bits<ElemCD>::value,
    ElemCD, cutlass::layout::RowMajor, 128 / cutlass::sizeof_bits<ElemCD>::value,
    cutlass::epilogue::collective::EpilogueScheduleAuto
  >::CollectiveOp;

using CollectiveMainloop = typename cutlass::gemm::collective::CollectiveBuilder<
    cutlass::arch::Sm100, cutlass::arch::OpClassTensorOp,
    ElemA, cutlass::layout::RowMajor, 128 / cutlass::sizeof_bits<ElemA>::value,
    ElemB, cutlass::layout::ColumnMajor, 128 / cutlass::sizeof_bits<ElemB>::value,
    Acc,
    TileShape, ClusterShape,
    cutlass::gemm::collective::StageCount<3>,
    cutlass::gemm::collective::KernelScheduleAuto
  >::CollectiveOp;

using GemmKernel = cutlass::gemm::kernel::GemmUniversal<
    cute::Shape<int,int,int,int>,
    CollectiveMainloop,
    CollectiveEpilogue
>;
using Gemm = cutlass::gemm::device::GemmUniversalAdapter<GemmKernel>;

// Force the device kernel symbol into the cubin without needing a host main.
auto* _anchor = &cutlass::device_kernel<GemmKernel>;


// ===== COMPILED SASS (sm_100a) =====

	.target	sm_100a

	.elftype	@"ET_EXEC"


//--------------------- .note.nv.tkinfo           --------------------------
	.section	.note.nv.tkinfo,"",@"SHT_NOTE"
	.sectionflags	@"SHF_NOTE_NV_TKINFO"
	.tkinfo
        /*0018*/ 	.word	0x00000002
        /*0030*/ 	.string	""
        /*0030*/ 	.string	"ptxas"
        /*0030*/ 	.string	"Cuda compilation tools, release 13.0, V13.0.88"
        /*0030*/ 	.string	"Build cuda_13.0.r13.0/compiler.36424714_0"
        /*0030*/ 	.string	"-arch sm_100a -m 64 "



//--------------------- .note.nv.cuinfo           --------------------------
	.section	.note.nv.cuinfo,"",@"SHT_NOTE"
	.sectionflags	@"SHF_NOTE_NV_CUINFO"
        /*0018*/ 	.short	0x0002
        /*001a*/ 	.short	0x0064
        /*001c*/ 	.short	0x0082
	.zero		2


//--------------------- .nv.info                  --------------------------
	.section	.nv.info,"",@"SHT_CUDA_INFO"
	.align	4


	//----- nvinfo : EIATTR_REGCOUNT
	.align		4
        /*0000*/ 	.byte	0x04, 0x2f
        /*0002*/ 	.short	(.L_19 - .L_18)
	.align		4
.L_18:
        /*0004*/ 	.word	index@(_ZN7cutlass13device_kernelINS_4gemm6kernel13GemmUniversalIN4cute5tupleIJiiiiEEENS1_10collective13CollectiveMmaINS1_35MainloopSm100TmaUmmaWarpSpecializedILi3ELi2ELi4ENS5_IJNS4_1CILi2EEESB_NSA_ILi1EEEEEEEENS5_IJNSA_ILi256EEENSA_ILi64EEESG_EEEaNS5_IJlSC_lEEEaSI_NS4_8TiledMMAINS4_8MMA_AtomIJNS4_21SM100_MMA_S8_2x1SM_SSIaaiLi256ELi64ELNS4_4UMMA5MajorE0ELSN_0ELNSM_8SaturateE0EEEEEENS4_6LayoutINS5_IJSC_SC_SC_EEENS5_IJNSA_ILi0EEEST_ST_EEEEENS5_IJNS4_10UnderscoreESW_SW_EEEEENS4_28SM100_TMA_2SM_LOAD_MULTICASTENS4_14ComposedLayoutINS4_7SwizzleILi2ELi4ELi3EEENS4_18smem_ptr_flag_bitsILi8EEENSR_INS5_IJNSA_ILi8EEESG_EEENS5_IJSG_SC_EEEEEEEvNS4_8identityENS4_18SM100_TMA_2SM_LOADES19_vS1A_EENS_8epilogue10collective18CollectiveEpilogueINS1D_23Sm100TmaWarpSpecializedILi1ELi1ELi64ELb0ELb0EEEJNS5_IJNSA_ILi128EEESG_SG_EEENS5_IJNSR_IS1I_SC_EENSR_ISG_SC_EEEEEaSI_aSI_NS1D_6fusion15FusionCallbacksIS1H_NS1N_17LinearCombinationIaiaiLNS_15FloatRoundStyleE2EEES1J_S1M_JEEENS4_5SM1004TMEM4LOAD26SM100_TMEM_LOAD_32dp32b64xENS4_13SM90_TMA_LOADES19_NS4_39AutoVectorizingCopyWithAssumedAlignmentILi128EEENS4_14SM90_TMA_STOREES19_S1Z_S1Z_EEEvvEEEEvNT_6ParamsE)
        /*0008*/ 	.word	0x0000009d


	//----- nvinfo : EIATTR_FRAME_SIZE
	.align		4
.L_19:
        /*000c*/ 	.byte	0x04, 0x11
        /*000e*/ 	.short	(.L_21 - .L_20)
	.align		4
.L_20:
        /*0010*/ 	.word	index@($__internal_2_$__cuda_sm10x_tcgen05_guardrail_trap_unallocated_columns_being_dealloced)
        /*0014*/ 	.word	0x00000000


	//----- nvinfo : EIATTR_FRAME_SIZE
	.align		4
.L_21:
        /*0018*/ 	.byte	0x04, 0x11
        /*001a*/ 	.short	(.L_23 - .L_22)
	.align		4
.L_22:
        /*001c*/ 	.word	index@($__internal_1_$__cuda_sm10x_tcgen05_guardrail_trap_phase_invalid_during_alloc)
        /*0020*/ 	.word	0x00000000


	//----- nvinfo : EIATTR_FRAME_SIZE
	.align		4
.L_23:
        /*0024*/ 	.byte	0x04, 0x11
        /*0026*/ 	.short	(.L_25 - .L_24)
	.align		4
.L_24:
        /*0028*/ 	.word	index@($__internal_0_$__cuda_sm10x_tcgen05_guardrail_trap_col_being_dealloced_not_returned_by_alloc)
        /*002c*/ 	.word	0x00000000


	//----- nvinfo : EIATTR_FRAME_SIZE
	.align		4
.L_25:
        /*0030*/ 	.byte	0x04, 0x11
        /*0032*/ 	.short	(.L_27 - .L_26)
	.align		4
.L_26:
        /*0034*/ 	.word	index@(_ZN7cutlass13device_kernelINS_4gemm6kernel13GemmUniversalIN4cute5tupleIJiiiiEEENS1_10collective13CollectiveMmaINS1_35MainloopSm100TmaUmmaWarpSpecializedILi3ELi2ELi4ENS5_IJNS4_1CILi2EEESB_NSA_ILi1EEEEEEEENS5_IJNSA_ILi256EEENSA_ILi64EEESG_EEEaNS5_IJlSC_lEEEaSI_NS4_8TiledMMAINS4_8MMA_AtomIJNS4_21SM100_MMA_S8_2x1SM_SSIaaiLi256ELi64ELNS4_4UMMA5MajorE0ELSN_0ELNSM_8SaturateE0EEEEEENS4_6LayoutINS5_IJSC_SC_SC_EEENS5_IJNSA_ILi0EEEST_ST_EEEEENS5_IJNS4_10UnderscoreESW_SW_EEEEENS4_28SM100_TMA_2SM_LOAD_MULTICASTENS4_14ComposedLayoutINS4_7SwizzleILi2ELi4ELi3EEENS4_18smem_ptr_flag_bitsILi8EEENSR_INS5_IJNSA_ILi8EEESG_EEENS5_IJSG_SC_EEEEEEEvNS4_8identityENS4_18SM100_TMA_2SM_LOADES19_vS1A_EENS_8epilogue10collective18CollectiveEpilogueINS1D_23Sm100TmaWarpSpecializedILi1ELi1ELi64ELb0ELb0EEEJNS5_IJNSA_ILi128EEESG_SG_EEENS5_IJNSR_IS1I_SC_EENSR_ISG_SC_EEEEEaSI_aSI_NS1D_6fusion15FusionCallbacksIS1H_NS1N_17LinearCombinationIaiaiLNS_15FloatRoundStyleE2EEES1J_S1M_JEEENS4_5SM1004TMEM4LOAD26SM100_TMEM_LOAD_32dp32b64xENS4_13SM90_TMA_LOADES19_NS4_39AutoVectorizingCopyWithAssumedAlignmentILi128EEENS4_14SM90_TMA_STOREES19_S1Z_S1Z_EEEvvEEEEvNT_6ParamsE)
        /*0038*/ 	.word	0x00000000


	//----- nvinfo : EIATTR_MIN_STACK_SIZE
	.align		4
.L_27:
        /*003c*/ 	.byte	0x04, 0x12
        /*003e*/ 	.short	(.L_29 - .L_28)
	.align		4
.L_28:
        /*0040*/ 	.word	index@(_ZN7cutlass13device_kernelINS_4gemm6kernel13GemmUniversalIN4cute5tupleIJiiiiEEENS1_10collective13CollectiveMmaINS1_35MainloopSm100TmaUmmaWarpSpecializedILi3ELi2ELi4ENS5_IJNS4_1CILi2EEESB_NSA_ILi1EEEEEEEENS5_IJNSA_ILi256EEENSA_ILi64EEESG_EEEaNS5_IJlSC_lEEEaSI_NS4_8TiledMMAINS4_8MMA_AtomIJNS4_21SM100_MMA_S8_2x1SM_SSIaaiLi256ELi64ELNS4_4UMMA5MajorE0ELSN_0ELNSM_8SaturateE0EEEEEENS4_6LayoutINS5_IJSC_SC_SC_EEENS5_IJNSA_ILi0EEEST_ST_EEEEENS5_IJNS4_10UnderscoreESW_SW_EEEEENS4_28SM100_TMA_2SM_LOAD_MULTICASTENS4_14ComposedLayoutINS4_7SwizzleILi2ELi4ELi3EEENS4_18smem_ptr_flag_bitsILi8EEENSR_INS5_IJNSA_ILi8EEESG_EEENS5_IJSG_SC_EEEEEEEvNS4_8identityENS4_18SM100_TMA_2SM_LOADES19_vS1A_EENS_8epilogue10collective18CollectiveEpilogueINS1D_23Sm100TmaWarpSpecializedILi1ELi1ELi64ELb0ELb0EEEJNS5_IJNSA_ILi128EEESG_SG_EEENS5_IJNSR_IS1I_SC_EENSR_ISG_SC_EEEEEaSI_aSI_NS1D_6fusion15FusionCallbacksIS1H_NS1N_17LinearCombinationIaiaiLNS_15FloatRoundStyleE2EEES1J_S1M_JEEENS4_5SM1004TMEM4LOAD26SM100_TMEM_LOAD_32dp32b64xENS4_13SM90_TMA_LOADES19_NS4_39AutoVectorizingCopyWithAssumedAlignmentILi128EEENS4_14SM90_TMA_STOREES19_S1Z_S1Z_EEEvvEEEEvNT_6ParamsE)
        /*0044*/ 	.word	0x00000000
.L_29:


//--------------------- .nv.compat                --------------------------
	.section	.nv.compat,"",@"SHT_CUDA_COMPAT_INFO"
	.align	4
        /*0000*/ 	.byte	0x02, 0x09, 0x01, 0x00, 0x02, 0x02, 0x03, 0x00, 0x02, 0x05, 0x06, 0x00, 0x03, 0x07, 0x01, 0x01
        /*0010*/ 	.byte	0x02, 0x03, 0x01, 0x00, 0x02, 0x06, 0x01, 0x00, 0x04, 0x0b, 0x08, 0x00, 0x01, 0x00, 0x00, 0x00
        /*0020*/ 	.byte	0x00, 0x00, 0x00, 0x00


//--------------------- .nv.info._ZN7cutlass13device_kernelINS_4gemm6kernel13GemmUniversalIN4cute5tupleIJiiiiEEENS1_10collective13CollectiveMmaINS1_35MainloopSm100TmaUmmaWarpSpecializedILi3ELi2ELi4ENS5_IJNS4_1CILi2EEESB_NSA_ILi1EEEEEEEENS5_IJNSA_ILi256EEENSA_ILi64EEESG_EEEaNS5_IJlSC_lEEEaSI_NS4_8TiledMMAINS4_8MMA_AtomIJNS4_21SM100_MMA_S8_2x1SM_SSIaaiLi256ELi64ELNS4_4UMMA5MajorE0ELSN_0ELNSM_8SaturateE0EEEEEENS4_6LayoutINS5_IJSC_SC_SC_EEENS5_IJNSA_ILi0EEEST_ST_EEEEENS5_IJNS4_10UnderscoreESW_SW_EEEEENS4_28SM100_TMA_2SM_LOAD_MULTICASTENS4_14ComposedLayoutINS4_7SwizzleILi2ELi4ELi3EEENS4_18smem_ptr_flag_bitsILi8EEENSR_INS5_IJNSA_ILi8EEESG_EEENS5_IJSG_SC_EEEEEEEvNS4_8identityENS4_18SM100_TMA_2SM_LOADES19_vS1A_EENS_8epilogue10collective18CollectiveEpilogueINS1D_23Sm100TmaWarpSpecializedILi1ELi1ELi64ELb0ELb0EEEJNS5_IJNSA_ILi128EEESG_SG_EEENS5_IJNSR_IS1I_SC_EENSR_ISG_SC_EEEEEaSI_aSI_NS1D_6fusion15FusionCallbacksIS1H_NS1N_17LinearCombinationIaiaiLNS_15FloatRoundStyleE2EEES1J_S1M_JEEENS4_5SM1004TMEM4LOAD26SM100_TMEM_LOAD_32dp32b64xENS4_13SM90_TMA_LOADES19_NS4_39AutoVectorizingCopyWithAssumedAlignmentILi128EEENS4_14SM90_TMA_STOREES19_S1Z_S1Z_EEEvvEEEEvNT_6ParamsE --------------------------
	.section	.nv.info._ZN7cutlass13device_kernelINS_4gemm6kernel13GemmUniversalIN4cute5tupleIJiiiiEEENS1_10collective13CollectiveMmaINS1_35MainloopSm100TmaUmmaWarpSpecializedILi3ELi2ELi4ENS5_IJNS4_1CILi2EEESB_NSA_ILi1EEEEEEEENS5_IJNSA_ILi256EEENSA_ILi64EEESG_EEEaNS5_IJlSC_lEEEaSI_NS4_8TiledMMAINS4_8MMA_AtomIJNS4_21SM100_MMA_S8_2x1SM_SSIaaiLi256ELi64ELNS4_4UMMA5MajorE0ELSN_0ELNSM_8SaturateE0EEEEEENS4_6LayoutINS5_IJSC_SC_SC_EEENS5_IJNSA_ILi0EEEST_ST_EEEEENS5_IJNS4_10UnderscoreESW_SW_EEEEENS4_28SM100_TMA_2SM_LOAD_MULTICASTENS4_14ComposedLayoutINS4_7SwizzleILi2ELi4ELi3EEENS4_18smem_ptr_flag_bitsILi8EEENSR_INS5_IJNSA_ILi8EEESG_EEENS5_IJSG_SC_EEEEEEEvNS4_8identityENS4_18SM100_TMA_2SM_LOADES19_vS1A_EENS_8epilogue10collective18CollectiveEpilogueINS1D_23Sm100TmaWarpSpecializedILi1ELi1ELi64ELb0ELb0EEEJNS5_IJNSA_ILi128EEESG_SG_EEENS5_IJNSR_IS1I_SC_EENSR_ISG_SC_EEEEEaSI_aSI_NS1D_6fusion15FusionCallbacksIS1H_NS1N_17LinearCombinationIaiaiLNS_15FloatRoundStyleE2EEES1J_S1M_JEEENS4_5SM1004TMEM4LOAD26SM100_TMEM_LOAD_32dp32b64xENS4_13SM90_TMA_LOADES19_NS4_39AutoVectorizingCopyWithAssumedAlignmentILi128EEENS4_14SM90_TMA_STOREES19_S1Z_S1Z_EEEvvEEEEvNT_6ParamsE,"",@"SHT_CUDA_INFO"
	.sectionflags	@""
	.align	4


	//----- nvinfo : EIATTR_CUDA_API_VERSION
	.align		4
        /*0000*/ 	.byte	0x04, 0x37
        /*0002*/ 	.short	(.L_31 - .L_30)
.L_30:
        /*0004*/ 	.word	0x00000082


	//----- nvinfo : EIATTR_KPARAM_INFO
	.align		4
.L_31:
        /*0008*/ 	.byte	0x04, 0x17
        /*000a*/ 	.short	(.L_33 - .L_32)
.L_32:
        /*000c*/ 	.word	0x00000000
        /*0010*/ 	.short	0x0000
        /*0012*/ 	.short	0x0000
        /*0014*/ 	.byte	0x00, 0xf0, 0x01, 0x20


	//----- nvinfo : EIATTR_AT_ENTRY_FRAGMENTS
	.align		4
.L_33:
        /*0018*/ 	.byte	0x04, 0x4f
        /*001a*/ 	.short	(.L_35 - .L_34)


	//   ....[0]....
.L_34:
        /*001c*/ 	.word	0x00000007


	//----- nvinfo : EIATTR_RESERVED_SMEM_USED
	.align		4
.L_35:
        /*0020*/ 	.byte	0x01, 0x41
	.zero		2


	//----- nvinfo : EIATTR_SPARSE_MMA_MASK
	.align		4
        /*0024*/ 	.byte	0x03, 0x50
        /*0026*/ 	.short	0x0000


	//----- nvinfo : EIATTR_TCGEN05_2CTA_USED
	.align		4
        /*0028*/ 	.byte	0x01, 0x52
	.zero		2


	//----- nvinfo : EIATTR_MAXREG_COUNT
	.align		4
        /*002c*/ 	.byte	0x03, 0x1b
        /*002e*/ 	.short	0x00ff


	//----- nvinfo : EIATTR_NUM_BARRIERS
	.align		4
        /*0030*/ 	.byte	0x02, 0x4c
        /*0032*/ 	.byte	0x07
	.zero		1


	//----- nvinfo : EIATTR_EXTERNS
	.align		4
        /*0034*/ 	.byte	0x04, 0x0f
        /*0036*/ 	.short	(.L_37 - .L_36)


	//   ....[0]....
	.align		4
.L_36:
        /*0038*/ 	.word	index@(__assertfail)


	//----- nvinfo : EIATTR_MERCURY_ISA_VERSION
	.align		4
.L_37:
        /*003c*/ 	.byte	0x03, 0x5f
        /*003e*/ 	.short	0x0101


	//----- nvinfo : EIATTR_INT_WARP_WIDE_INSTR_OFFSETS
	.align		4
        /*0040*/ 	.byte	0x04, 0x31
        /*0042*/ 	.short	(.L_39 - .L_38)


	//   ....[0]....
.L_38:
        /*0044*/ 	.word	0x00000ce0


	//   ....[1]....
        /*0048*/ 	.word	0x00000d80


	//   ....[2]....
        /*004c*/ 	.word	0x000040b0


	//   ....[3]....
        /*0050*/ 	.word	0x000040e0


	//   ....[4]....
        /*0054*/ 	.word	0x00004100


	//   ....[5]....
        /*0058*/ 	.word	0x00004c30


	//   ....[6]....
        /*005c*/ 	.word	0x00004ce0


	//----- nvinfo : EIATTR_COOP_GROUP_MASK_REGIDS
	.align		4
.L_39:
        /*0060*/ 	.byte	0x04, 0x29
        /*0062*/ 	.short	(.L_41 - .L_40)


	//   ....[0]....
.L_40:
        /*0064*/ 	.word	0xffffffff


	//   ....[1]....
        /*0068*/ 	.word	0xffffffff


	//   ....[2]....
        /*006c*/ 	.word	0xffffffff


	//   ....[3]....
        /*0070*/ 	.word	0xffffffff


	//   ....[4]....
        /*0074*/ 	.word	0xffffffff


	//   ....[5]....
        /*0078*/ 	.word	0xffffffff


	//   ....[6]....
        /*007c*/ 	.word	0xffffffff


	//   ....[7]....
        /*0080*/ 	.word	0xffffffff


	//   ....[8]....
        /*0084*/ 	.word	0xffffffff


	//   ....[9]....
        /*0088*/ 	.word	0xffffffff


	//   ....[10]....
        /*008c*/ 	.word	0xffffffff


	//   ....[11]....
        /*0090*/ 	.word	0xffffffff


	//   ....[12]....
        /*0094*/ 	.word	0xffffffff


	//   ....[13]....
        /*0098*/ 	.word	0xffffffff


	//----- nvinfo : EIATTR_COOP_GROUP_INSTR_OFFSETS
	.align		4
.L_41:
        /*009c*/ 	.byte	0x04, 0x28
        /*009e*/ 	.short	(.L_43 - .L_42)


	//   ....[0]....
.L_42:
        /*00a0*/ 	.word	0x000000b0


	//   ....[1]....
        /*00a4*/ 	.word	0x00000510


	//   ....[2]....
        /*00a8*/ 	.word	0x000006b0


	//   ....[3]....
        /*00ac*/ 	.word	0x000007e0


	//   ....[4]....
        /*00b0*/ 	.word	0x000008d0


	//   ....[5]....
        /*00b4*/ 	.word	0x00000a30


	//   ....[6]....
        /*00b8*/ 	.word	0x00000bc0


	//   ....[7]....
        /*00bc*/ 	.word	0x00000e00


	//   ....[8]....
        /*00c0*/ 	.word	0x00002160


	//   ....[9]....
        /*00c4*/ 	.word	0x00002f70


	//   ....[10]....
        /*00c8*/ 	.word	0x00003440


	//   ....[11]....
        /*00cc*/ 	.word	0x00003470


	//   ....[12]....
        /*00d0*/ 	.word	0x00003fb0


	//   ....[13]....
        /*00d4*/ 	.word	0x000041c0


	//----- nvinfo : EIATTR_VRC_CTA_INIT_COUNT
	.align		4
.L_43:
        /*00d8*/ 	.byte	0x02, 0x4a
        /*00da*/ 	.byte	0x80
	.zero		1


	//----- nvinfo : EIATTR_SYSCALL_OFFSETS
	.align		4
        /*00dc*/ 	.byte	0x04, 0x46
        /*00de*/ 	.short	(.L_45 - .L_44)


	//   ....[0]....
.L_44:
        /*00e0*/ 	.word	0x00005850


	//   ....[1]....
        /*00e4*/ 	.word	0x00005990


	//   ....[2]....
        /*00e8*/ 	.word	0x00006150


	//----- nvinfo : EIATTR_MBARRIER_INSTR_OFFSETS
	.align		4
.L_45:
        /*00ec*/ 	.byte	0x04, 0x39
        /*00ee*/ 	.short	(.L_47 - .L_46)


	//   ....[0]....
.L_46:
        /*00f0*/ 	.word	0x00000640
        /*00f4*/ 	.word	0x000000ff
        /*00f8*/ 	.word	0x00000000
        /*00fc*/ 	.short	0x0100
        /*00fe*/ 	.byte	0x04
	.zero		1


	//   ....[1]....
        /*0100*/ 	.word	0x00000650
        /*0104*/ 	.word	0x000000ff
        /*0108*/ 	.word	0x00000018
        /*010c*/ 	.short	0x0100
        /*010e*/ 	.byte	0x04
	.zero		1


	//   ....[2]....
        /*0110*/ 	.word	0x00000660
        /*0114*/ 	.word	0x000000ff
        /*0118*/ 	.word	0x00000008
        /*011c*/ 	.short	0x0100
        /*011e*/ 	.byte	0x04
	.zero		1


	//   ....[3]....
        /*0120*/ 	.word	0x00000670
        /*0124*/ 	.word	0x000000ff
        /*0128*/ 	.word	0x00000020
        /*012c*/ 	.short	0x0100
        /*012e*/ 	.byte	0x04
	.zero		1


	//   ....[4]....
        /*0130*/ 	.word	0x00000680
        /*0134*/ 	.word	0x000000ff
        /*0138*/ 	.word	0x00000010
        /*013c*/ 	.short	0x0100
        /*013e*/ 	.byte	0x04
	.zero		1


	//   ....[5]....
        /*0140*/ 	.word	0x00000690
        /*0144*/ 	.word	0x000000ff
        /*0148*/ 	.word	0x00000028
        /*014c*/ 	.short	0x0100
        /*014e*/ 	.byte	0x04
	.zero		1


	//   ....[6]....
        /*0150*/ 	.word	0x000007b0
        /*0154*/ 	.word	0x000000ff
        /*0158*/ 	.word	0x00000030
        /*015c*/ 	.short	0x0100
        /*015e*/ 	.byte	0x04
	.zero		1


	//   ....[7]....
        /*0160*/ 	.word	0x000007c0
        /*0164*/ 	.word	0x000000ff
        /*0168*/ 	.word	0x00000038
        /*016c*/ 	.short	0x0100
        /*016e*/ 	.byte	0x04
	.zero		1


	//   ....[8]....
        /*0170*/ 	.word	0x000008a0
        /*0174*/ 	.word	0x000000ff
        /*0178*/ 	.word	0x00000040
        /*017c*/ 	.short	0x0100
        /*017e*/ 	.byte	0x06
	.zero		1


	//   ....[9]....
        /*0180*/ 	.word	0x000008b0
        /*0184*/ 	.word	0x000000ff
        /*0188*/ 	.word	0x00000048
        /*018c*/ 	.short	0x0100
        /*018e*/ 	.byte	0x06
	.zero		1


	//   ....[10]....
        /*0190*/ 	.word	0x000009e0
        /*0194*/ 	.word	0x000000ff
        /*0198*/ 	.word	0x00000050
        /*019c*/ 	.short	0x0100
        /*019e*/ 	.byte	0x06
	.zero		1


	//   ....[11]....
        /*01a0*/ 	.word	0x000009f0
        /*01a4*/ 	.word	0x000000ff
        /*01a8*/ 	.word	0x00000060
        /*01ac*/ 	.short	0x0100
        /*01ae*/ 	.byte	0x06
	.zero		1


	//   ....[12]....
        /*01b0*/ 	.word	0x00000a00
        /*01b4*/ 	.word	0x000000ff
        /*01b8*/ 	.word	0x00000058
        /*01bc*/ 	.short	0x0100
        /*01be*/ 	.byte	0x06
	.zero		1


	//   ....[13]....
        /*01c0*/ 	.word	0x00000a10
        /*01c4*/ 	.word	0x000000ff
        /*01c8*/ 	.word	0x00000068
        /*01cc*/ 	.short	0x0100
        /*01ce*/ 	.byte	0x06
	.zero		1


	//   ....[14]....
        /*01d0*/ 	.word	0x00000b30
        /*01d4*/ 	.word	0x000000ff
        /*01d8*/ 	.word	0x00000070
        /*01dc*/ 	.short	0x0100
        /*01de*/ 	.byte	0x04
	.zero		1


	//   ....[15]....
        /*01e0*/ 	.word	0x00000b40
        /*01e4*/ 	.word	0x000000ff
        /*01e8*/ 	.word	0x00000090
        /*01ec*/ 	.short	0x0100
        /*01ee*/ 	.byte	0x04
	.zero		1


	//   ....[16]....
        /*01f0*/ 	.word	0x00000b50
        /*01f4*/ 	.word	0x000000ff
        /*01f8*/ 	.word	0x00000078
        /*01fc*/ 	.short	0x0100
        /*01fe*/ 	.byte	0x04
	.zero		1


	//   ....[17]....
        /*0200*/ 	.word	0x00000b60
        /*0204*/ 	.word	0x000000ff
        /*0208*/ 	.word	0x00000098
        /*020c*/ 	.short	0x0100
        /*020e*/ 	.byte	0x04
	.zero		1


	//   ....[18]....
        /*0210*/ 	.word	0x00000b70
        /*0214*/ 	.word	0x000000ff
        /*0218*/ 	.word	0x00000080
        /*021c*/ 	.short	0x0100
        /*021e*/ 	.byte	0x04
	.zero		1


	//   ....[19]....
        /*0220*/ 	.word	0x00000b80
        /*0224*/ 	.word	0x000000ff
        /*0228*/ 	.word	0x000000a0
        /*022c*/ 	.short	0x0100
        /*022e*/ 	.byte	0x04
	.zero		1


	//   ....[20]....
        /*0230*/ 	.word	0x00000b90
        /*0234*/ 	.word	0x000000ff
        /*0238*/ 	.word	0x00000088
        /*023c*/ 	.short	0x0100
        /*023e*/ 	.byte	0x04
	.zero		1


	//   ....[21]....
        /*0240*/ 	.word	0x00000ba0
        /*0244*/ 	.word	0x000000ff
        /*0248*/ 	.word	0x000000a8
        /*024c*/ 	.short	0x0100
        /*024e*/ 	.byte	0x04
	.zero		1


	//   ....[22]....
        /*0250*/ 	.word	0x00000c90
        /*0254*/ 	.word	0x000000ff
        /*0258*/ 	.word	0x000000b0
        /*025c*/ 	.short	0x0100
        /*025e*/ 	.byte	0x04
	.zero		1


	//   ....[23]....
        /*0260*/ 	.word	0x00000ca0
        /*0264*/ 	.word	0x000000ff
        /*0268*/ 	.word	0x000000c0
        /*026c*/ 	.short	0x0100
        /*026e*/ 	.byte	0x04
	.zero		1


	//   ....[24]....
        /*0270*/ 	.word	0x00000cb0
        /*0274*/ 	.word	0x000000ff
        /*0278*/ 	.word	0x000000b8
        /*027c*/ 	.short	0x0100
        /*027e*/ 	.byte	0x04
	.zero		1


	//   ....[25]....
        /*0280*/ 	.word	0x00000cc0
        /*0284*/ 	.word	0x000000ff
        /*0288*/ 	.word	0x000000c8
        /*028c*/ 	.short	0x0100
        /*028e*/ 	.byte	0x04
	.zero		1


	//   ....[26]....
        /*0290*/ 	.word	0x00000dc0
        /*0294*/ 	.word	0x000000ff
        /*0298*/ 	.word	0x000000d0
        /*029c*/ 	.short	0x0100
        /*029e*/ 	.byte	0x06
	.zero		1


	//   ....[27]....
        /*02a0*/ 	.word	0x00001980
        /*02a4*/ 	.word	0x00000000
        /*02a8*/ 	.word	0x000000c0
        /*02ac*/ 	.short	0x010a
        /*02ae*/ 	.byte	0xff
	.zero		1


	//   ....[28]....
        /*02b0*/ 	.word	0x000019b0
        /*02b4*/ 	.word	0x00000000
        /*02b8*/ 	.word	0x000000b0
        /*02bc*/ 	.short	0x0101
        /*02be*/ 	.byte	0xff
	.zero		1


	//   ....[29]....
        /*02c0*/ 	.word	0x00001a70
        /*02c4*/ 	.word	0x000000ff
        /*02c8*/ 	.word	0x00000018
        /*02cc*/ 	.short	0x010a
        /*02ce*/ 	.byte	0x04
	.zero		1


	//   ....[30]....
        /*02d0*/ 	.word	0x00001b40
        /*02d4*/ 	.word	0x000000ff
        /*02d8*/ 	.word	0x00000018
        /*02dc*/ 	.short	0x010a
        /*02de*/ 	.byte	0x21
	.zero		1


	//   ....[31]....
        /*02e0*/ 	.word	0x00001d00
        /*02e4*/ 	.word	0x000000ff
        /*02e8*/ 	.word	0x00000018
        /*02ec*/ 	.short	0x010a
        /*02ee*/ 	.byte	0x07
	.zero		1


	//   ....[32]....
        /*02f0*/ 	.word	0x00001e00
        /*02f4*/ 	.word	0x000000ff
        /*02f8*/ 	.word	0x00000048
        /*02fc*/ 	.short	0x0101
        /*02fe*/ 	.byte	0x06
	.zero		1


	//   ....[33]....
        /*0300*/ 	.word	0x00001e20
        /*0304*/ 	.word	0x000000ff
        /*0308*/ 	.word	0x00000018
        /*030c*/ 	.short	0x010a
        /*030e*/ 	.byte	0x04
	.zero		1


	//   ....[34]....
        /*0310*/ 	.word	0x00001ea0
        /*0314*/ 	.word	0x000000ff
        /*0318*/ 	.word	0x00000018
        /*031c*/ 	.short	0x010a
        /*031e*/ 	.byte	0x11
	.zero		1


	//   ....[35]....
        /*0320*/ 	.word	0x00002030
        /*0324*/ 	.word	0x000000ff
        /*0328*/ 	.word	0x00000018
        /*032c*/ 	.short	0x010a
        /*032e*/ 	.byte	0x08
	.zero		1


	//   ....[36]....
        /*0330*/ 	.word	0x00002190
        /*0334*/ 	.word	0x00000003
        /*0338*/ 	.word	0x00000050
        /*033c*/ 	.short	0x010a
        /*033e*/ 	.byte	0xff
	.zero		1


	//   ....[37]....
        /*0340*/ 	.word	0x000022e0
        /*0344*/ 	.word	0x00000000
        /*0348*/ 	.word	0x00000000
        /*034c*/ 	.short	0x0101
        /*034e*/ 	.byte	0xff
	.zero		1


	//   ....[38]....
        /*0350*/ 	.word	0x00002880
        /*0354*/ 	.word	0x000000ff
        /*0358*/ 	.word	0x00000000
        /*035c*/ 	.short	0x010a
        /*035e*/ 	.byte	0x04
	.zero		1


	//   ....[39]....
        /*0360*/ 	.word	0x00002910
        /*0364*/ 	.word	0x000000ff
        /*0368*/ 	.word	0x00000000
        /*036c*/ 	.short	0x010a
        /*036e*/ 	.byte	0x05
	.zero		1


	//   ....[40]....
        /*0370*/ 	.word	0x000029b0
        /*0374*/ 	.word	0x00000000
        /*0378*/ 	.word	0x00000000
        /*037c*/ 	.short	0x010a
        /*037e*/ 	.byte	0xff
	.zero		1


	//   ....[41]....
        /*0380*/ 	.word	0x00002ad0
        /*0384*/ 	.word	0x00000002
        /*0388*/ 	.word	0x000000b0
        /*038c*/ 	.short	0x010a
        /*038e*/ 	.byte	0xff
	.zero		1


	//   ....[42]....
        /*0390*/ 	.word	0x00002b40
        /*0394*/ 	.word	0x00000002
        /*0398*/ 	.word	0x00000000
        /*039c*/ 	.short	0x0101
        /*039e*/ 	.byte	0xff
	.zero		1


	//   ....[43]....
        /*03a0*/ 	.word	0x00002b60
        /*03a4*/ 	.word	0x000000ff
        /*03a8*/ 	.word	0x00000060
        /*03ac*/ 	.short	0x010a
        /*03ae*/ 	.byte	0x04
	.zero		1


	//   ....[44]....
        /*03b0*/ 	.word	0x00002c80
        /*03b4*/ 	.word	0x00000002
        /*03b8*/ 	.word	0x00000050
        /*03bc*/ 	.short	0x010a
        /*03be*/ 	.byte	0xff
	.zero		1


	//   ....[45]....
        /*03c0*/ 	.word	0x00002d80
        /*03c4*/ 	.word	0x00000002
        /*03c8*/ 	.word	0x00000000
        /*03cc*/ 	.short	0x0101
        /*03ce*/ 	.byte	0xff
	.zero		1


	//   ....[46]....
        /*03d0*/ 	.word	0x00002e10
        /*03d4*/ 	.word	0x000000ff
        /*03d8*/ 	.word	0x00000060
        /*03dc*/ 	.short	0x0106
        /*03de*/ 	.byte	0x04
	.zero		1


	//   ....[47]....
        /*03e0*/ 	.word	0x00002e30
        /*03e4*/ 	.word	0x000000ff
        /*03e8*/ 	.word	0x00000060
        /*03ec*/ 	.short	0x010a
        /*03ee*/ 	.byte	0x04
	.zero		1


	//   ....[48]....
        /*03f0*/ 	.word	0x00002ec0
        /*03f4*/ 	.word	0x000000ff
        /*03f8*/ 	.word	0x00000060
        /*03fc*/ 	.short	0x0106
        /*03fe*/ 	.byte	0x07
	.zero		1


	//   ....[49]....
        /*0400*/ 	.word	0x00002f00
        /*0404*/ 	.word	0x00000000
        /*0408*/ 	.word	0x00000060
        /*040c*/ 	.short	0x010a
        /*040e*/ 	.byte	0xff
	.zero		1


	//   ....[50]....
        /*0410*/ 	.word	0x00003140
        /*0414*/ 	.word	0x000000ff
        /*0418*/ 	.word	0x00000008
        /*041c*/ 	.short	0x010a
        /*041e*/ 	.byte	0x05
	.zero		1


	//   ....[51]....
        /*0420*/ 	.word	0x00003160
        /*0424*/ 	.word	0x000000ff
        /*0428*/ 	.word	0x00000008
        /*042c*/ 	.short	0x010a
        /*042e*/ 	.byte	0x05
	.zero		1


	//   ....[52]....
        /*0430*/ 	.word	0x000032f0
        /*0434*/ 	.word	0x000000ff
        /*0438*/ 	.word	0x00000008
        /*043c*/ 	.short	0x010a
        /*043e*/ 	.byte	0x05
	.zero		1


	//   ....[53]....
        /*0440*/ 	.word	0x00003310
        /*0444*/ 	.word	0x000000ff
        /*0448*/ 	.word	0x00000008
        /*044c*/ 	.short	0x010a
        /*044e*/ 	.byte	0x05
	.zero		1


	//   ....[54]....
        /*0450*/ 	.word	0x000033d0
        /*0454*/ 	.word	0x000000ff
        /*0458*/ 	.word	0x00000000
        /*045c*/ 	.short	0x0101
        /*045e*/ 	.byte	0x04
	.zero		1


	//   ....[55]....
        /*0460*/ 	.word	0x000036d0
        /*0464*/ 	.word	0x00000000
        /*0468*/ 	.word	0x00000050
        /*046c*/ 	.short	0x010a
        /*046e*/ 	.byte	0xff
	.zero		1


	//   ....[56]....
        /*0470*/ 	.word	0x00003790
        /*0474*/ 	.word	0x00000000
        /*0478*/ 	.word	0x00000000
        /*047c*/ 	.short	0x0101
        /*047e*/ 	.byte	0xff
	.zero		1


	//   ....[57]....
        /*0480*/ 	.word	0x00003850
        /*0484*/ 	.word	0x000000ff
        /*0488*/ 	.word	0x00000000
        /*048c*/ 	.short	0x010a
        /*048e*/ 	.byte	0x04
	.zero		1


	//   ....[58]....
        /*0490*/ 	.word	0x00003860
        /*0494*/ 	.word	0x000000ff
        /*0498*/ 	.word	0x00000090
        /*049c*/ 	.short	0x010a
        /*049e*/ 	.byte	0x17
	.zero		1


	//   ....[59]....
        /*04a0*/ 	.word	0x00003910
        /*04a4*/ 	.word	0x000000ff
        /*04a8*/ 	.word	0x00000000
        /*04ac*/ 	.short	0x010a
        /*04ae*/ 	.byte	0x05
	.zero		1


	//   ....[60]....
        /*04b0*/ 	.word	0x00003a50
        /*04b4*/ 	.word	0x000000ff
        /*04b8*/ 	.word	0x00000000
        /*04bc*/ 	.short	0x010a
        /*04be*/ 	.byte	0x04
	.zero		1


	//   ....[61]....
        /*04c0*/ 	.word	0x00003ca0
        /*04c4*/ 	.word	0x000000ff
        /*04c8*/ 	.word	0x00000000
        /*04cc*/ 	.short	0x010a
        /*04ce*/ 	.byte	0x04
	.zero		1


	//   ....[62]....
        /*04d0*/ 	.word	0x00003d30
        /*04d4*/ 	.word	0x000000ff
        /*04d8*/ 	.word	0x00000000
        /*04dc*/ 	.short	0x010a
        /*04de*/ 	.byte	0x05
	.zero		1


	//   ....[63]....
        /*04e0*/ 	.word	0x00003dc0
        /*04e4*/ 	.word	0x000000ff
        /*04e8*/ 	.word	0x00000000
        /*04ec*/ 	.short	0x010a
        /*04ee*/ 	.byte	0x05
	.zero		1


	//   ....[64]....
        /*04f0*/ 	.word	0x00003e60
        /*04f4*/ 	.word	0x00000000
        /*04f8*/ 	.word	0x00000000
        /*04fc*/ 	.short	0x010a
        /*04fe*/ 	.byte	0xff
	.zero		1


	//   ....[65]....
        /*0500*/ 	.word	0x00003ea0
        /*0504*/ 	.word	0x00000000
        /*0508*/ 	.word	0x00000000
        /*050c*/ 	.short	0x010a
        /*050e*/ 	.byte	0xff
	.zero		1


	//   ....[66]....
        /*0510*/ 	.word	0x00003f10
        /*0514*/ 	.word	0x000000ff
        /*0518*/ 	.word	0x00000000
        /*051c*/ 	.short	0x0101
        /*051e*/ 	.byte	0x04
	.zero		1


	//   ....[67]....
        /*0520*/ 	.word	0x00003f50
        /*0524*/ 	.word	0x000000ff
        /*0528*/ 	.word	0x000000d0
        /*052c*/ 	.short	0x010a
        /*052e*/ 	.byte	0x11
	.zero		1


	//   ....[68]....
        /*0530*/ 	.word	0x00003fa0
        /*0534*/ 	.word	0x000000ff
        /*0538*/ 	.word	0x00000000
        /*053c*/ 	.short	0x0101
        /*053e*/ 	.byte	0x04
	.zero		1


	//   ....[69]....
        /*0540*/ 	.word	0x00004410
        /*0544*/ 	.word	0x00000007
        /*0548*/ 	.word	0x00000050
        /*054c*/ 	.short	0x010a
        /*054e*/ 	.byte	0xff
	.zero		1


	//   ....[70]....
        /*0550*/ 	.word	0x00004580
        /*0554*/ 	.word	0x00000000
        /*0558*/ 	.word	0x00000000
        /*055c*/ 	.short	0x0101
        /*055e*/ 	.byte	0xff
	.zero		1


	//   ....[71]....
        /*0560*/ 	.word	0x000049f0
        /*0564*/ 	.word	0x000000ff
        /*0568*/ 	.word	0x00000048
        /*056c*/ 	.short	0x010a
        /*056e*/ 	.byte	0x11
	.zero		1


	//   ....[72]....
        /*0570*/ 	.word	0x00004b70
        /*0574*/ 	.word	0x000000ff
        /*0578*/ 	.word	0x00000038
        /*057c*/ 	.short	0x010a
        /*057e*/ 	.byte	0x11
	.zero		1


	//   ....[73]....
        /*0580*/ 	.word	0x00004d80
        /*0584*/ 	.word	0x000000ff
        /*0588*/ 	.word	0x00000030
        /*058c*/ 	.short	0x010b
        /*058e*/ 	.byte	0x11
	.zero		1


	//   ....[74]....
        /*0590*/ 	.word	0x00004d90
        /*0594*/ 	.word	0x000000ff
        /*0598*/ 	.word	0x00000000
        /*059c*/ 	.short	0x0101
        /*059e*/ 	.byte	0x37
	.zero		1


	//   ....[75]....
        /*05a0*/ 	.word	0x00004dd0
        /*05a4*/ 	.word	0x00000000
        /*05a8*/ 	.word	0x00000038
        /*05ac*/ 	.short	0x010a
        /*05ae*/ 	.byte	0xff
	.zero		1


	//   ....[76]....
        /*05b0*/ 	.word	0x00005110
        /*05b4*/ 	.word	0x00000003
        /*05b8*/ 	.word	0x00000050
        /*05bc*/ 	.short	0x010a
        /*05be*/ 	.byte	0xff
	.zero		1


	//   ....[77]....
        /*05c0*/ 	.word	0x00005290
        /*05c4*/ 	.word	0x00000000
        /*05c8*/ 	.word	0x00000000
        /*05cc*/ 	.short	0x0101
        /*05ce*/ 	.byte	0xff
	.zero		1


	//   ....[78]....
        /*05d0*/ 	.word	0x00005d30
        /*05d4*/ 	.word	0x000000ff
        /*05d8*/ 	.word	0x00000030
        /*05dc*/ 	.short	0x010a
        /*05de*/ 	.byte	0x2c
	.zero		1


	//   ....[79]....
        /*05e0*/ 	.word	0x00005d40
        /*05e4*/ 	.word	0x00000095
        /*05e8*/ 	.word	0x00000070
        /*05ec*/ 	.short	0x010a
        /*05ee*/ 	.byte	0xff
	.zero		1


	//   ....[80]....
        /*05f0*/ 	.word	0x00005ed0
        /*05f4*/ 	.word	0x000000ff
        /*05f8*/ 	.word	0x00000030
        /*05fc*/ 	.short	0x010a
        /*05fe*/ 	.byte	0x2c
	.zero		1


	//   ....[81]....
        /*0600*/ 	.word	0x00005fd0
        /*0604*/ 	.word	0x000000ff
        /*0608*/ 	.word	0x00000000
        /*060c*/ 	.short	0x0101
        /*060e*/ 	.byte	0x04
	.zero		1


	//   ....[82]....
        /*0610*/ 	.word	0x00006030
        /*0614*/ 	.word	0x00000095
        /*0618*/ 	.word	0x00000070
        /*061c*/ 	.short	0x010a
        /*061e*/ 	.byte	0xff
	.zero		1


	//   ....[83]....
        /*0620*/ 	.word	0x00006350
        /*0624*/ 	.word	0x00000095
        /*0628*/ 	.word	0x00000000
        /*062c*/ 	.short	0x0101
        /*062e*/ 	.byte	0xff
	.zero		1


	//   ....[84]....
        /*0630*/ 	.word	0x00007570
        /*0634*/ 	.word	0x00000000
        /*0638*/ 	.word	0x000000c0
        /*063c*/ 	.short	0x010a
        /*063e*/ 	.byte	0xff
	.zero		1


	//   ....[85]....
        /*0640*/ 	.word	0x000075d0
        /*0644*/ 	.word	0x00000000
        /*0648*/ 	.word	0x00000018
        /*064c*/ 	.short	0x010a
        /*064e*/ 	.byte	0xff
	.zero		1


	//   ....[86]....
        /*0650*/ 	.word	0x00007630
        /*0654*/ 	.word	0x00000000
        /*0658*/ 	.word	0x00000018
        /*065c*/ 	.short	0x010a
        /*065e*/ 	.byte	0xff
	.zero		1


	//   ....[87]....
        /*0660*/ 	.word	0x00007680
        /*0664*/ 	.word	0x00000003
        /*0668*/ 	.word	0x00000050
        /*066c*/ 	.short	0x010a
        /*066e*/ 	.byte	0xff
	.zero		1


	//   ....[88]....
        /*0670*/ 	.word	0x000076e0
        /*0674*/ 	.word	0x00000000
        /*0678*/ 	.word	0x00000000
        /*067c*/ 	.short	0x010a
        /*067e*/ 	.byte	0xff
	.zero		1


	//   ....[89]....
        /*0680*/ 	.word	0x00007740
        /*0684*/ 	.word	0x00000000
        /*0688*/ 	.word	0x00000000
        /*068c*/ 	.short	0x010a
        /*068e*/ 	.byte	0xff
	.zero		1


	//   ....[90]....
        /*0690*/ 	.word	0x00007790
        /*0694*/ 	.word	0x00000002
        /*0698*/ 	.word	0x000000b0
        /*069c*/ 	.short	0x010a
        /*069e*/ 	.byte	0xff
	.zero		1


	//   ....[91]....
        /*06a0*/ 	.word	0x000077f0
        /*06a4*/ 	.word	0x00000002
        /*06a8*/ 	.word	0x00000060
        /*06ac*/ 	.short	0x010a
        /*06ae*/ 	.byte	0xff
	.zero		1


	//   ....[92]....
        /*06b0*/ 	.word	0x00007840
        /*06b4*/ 	.word	0x00000002
        /*06b8*/ 	.word	0x00000050
        /*06bc*/ 	.short	0x010a
        /*06be*/ 	.byte	0xff
	.zero		1


	//   ....[93]....
        /*06c0*/ 	.word	0x000078a0
        /*06c4*/ 	.word	0x00000000
        /*06c8*/ 	.word	0x00000060
        /*06cc*/ 	.short	0x010a
        /*06ce*/ 	.byte	0xff
	.zero		1


	//   ....[94]....
        /*06d0*/ 	.word	0x00007900
        /*06d4*/ 	.word	0x00000005
        /*06d8*/ 	.word	0x00000008
        /*06dc*/ 	.short	0x010a
        /*06de*/ 	.byte	0xff
	.zero		1


	//   ....[95]....
        /*06e0*/ 	.word	0x000079f0
        /*06e4*/ 	.word	0x00000000
        /*06e8*/ 	.word	0x00000008
        /*06ec*/ 	.short	0x010a
        /*06ee*/ 	.byte	0xff
	.zero		1


	//   ....[96]....
        /*06f0*/ 	.word	0x00007a40
        /*06f4*/ 	.word	0x00000000
        /*06f8*/ 	.word	0x00000050
        /*06fc*/ 	.short	0x010a
        /*06fe*/ 	.byte	0xff
	.zero		1


	//   ....[97]....
        /*0700*/ 	.word	0x00007aa0
        /*0704*/ 	.word	0x00000000
        /*0708*/ 	.word	0x00000090
        /*070c*/ 	.short	0x010a
        /*070e*/ 	.byte	0xff
	.zero		1


	//   ....[98]....
        /*0710*/ 	.word	0x00007b00
        /*0714*/ 	.word	0x00000000
        /*0718*/ 	.word	0x00000000
        /*071c*/ 	.short	0x010a
        /*071e*/ 	.byte	0xff
	.zero		1


	//   ....[99]....
        /*0720*/ 	.word	0x00007b60
        /*0724*/ 	.word	0x00000000
        /*0728*/ 	.word	0x00000000
        /*072c*/ 	.short	0x010a
        /*072e*/ 	.byte	0xff
	.zero		1


	//   ....[100]....
        /*0730*/ 	.word	0x00007bc0
        /*0734*/ 	.word	0x00000000
        /*0738*/ 	.word	0x00000000
        /*073c*/ 	.short	0x010a
        /*073e*/ 	.byte	0xff
	.zero		1


	//   ....[101]....
        /*0740*/ 	.word	0x00007c20
        /*0744*/ 	.word	0x00000000
        /*0748*/ 	.word	0x00000000
        /*074c*/ 	.short	0x010a
        /*074e*/ 	.byte	0xff
	.zero		1


	//   ....[102]....
        /*0750*/ 	.word	0x00007c80
        /*0754*/ 	.word	0x00000000
        /*0758*/ 	.word	0x000000d0
        /*075c*/ 	.short	0x010a
        /*075e*/ 	.byte	0xff
	.zero		1


	//   ....[103]....
        /*0760*/ 	.word	0x00007cd0
        /*0764*/ 	.word	0x00000007
        /*0768*/ 	.word	0x00000050
        /*076c*/ 	.short	0x010a
        /*076e*/ 	.byte	0xff
	.zero		1


	//   ....[104]....
        /*0770*/ 	.word	0x00007d30
        /*0774*/ 	.word	0x00000000
        /*0778*/ 	.word	0x00000048
        /*077c*/ 	.short	0x010a
        /*077e*/ 	.byte	0xff
	.zero		1


	//   ....[105]....
        /*0780*/ 	.word	0x00007d90
        /*0784*/ 	.word	0x00000000
        /*0788*/ 	.word	0x00000038
        /*078c*/ 	.short	0x010a
        /*078e*/ 	.byte	0xff
	.zero		1


	//   ....[106]....
        /*0790*/ 	.word	0x00007de0
        /*0794*/ 	.word	0x00000003
        /*0798*/ 	.word	0x00000050
        /*079c*/ 	.short	0x010a
        /*079e*/ 	.byte	0xff
	.zero		1


	//   ....[107]....
        /*07a0*/ 	.word	0x00007e40
        /*07a4*/ 	.word	0x00000000
        /*07a8*/ 	.word	0x00000030
        /*07ac*/ 	.short	0x010a
        /*07ae*/ 	.byte	0xff
	.zero		1


	//   ....[108]....
        /*07b0*/ 	.word	0x00007e90
        /*07b4*/ 	.word	0x00000095
        /*07b8*/ 	.word	0x00000070
        /*07bc*/ 	.short	0x010a
        /*07be*/ 	.byte	0xff
	.zero		1


	//----- nvinfo : EIATTR_NUM_MBARRIERS
	.align		4
.L_47:
        /*07c0*/ 	.byte	0x03, 0x38
        /*07c2*/ 	.short	0x001b


	//----- nvinfo : EIATTR_EXIT_INSTR_OFFSETS
	.align		4
        /*07c4*/ 	.byte	0x04, 0x1c
        /*07c6*/ 	.short	(.L_49 - .L_48)


	//   ....[0]....
.L_48:
        /*07c8*/ 	.word	0x000029e0


	//   ....[1]....
        /*07cc*/ 	.word	0x00002ed0


	//   ....[2]....
        /*07d0*/ 	.word	0x00002f30


	//   ....[3]....
        /*07d4*/ 	.word	0x000041d0


	//   ....[4]....
        /*07d8*/ 	.word	0x00004e00


	//   ....[5]....
        /*07dc*/ 	.word	0x00004e40


	//   ....[6]....
        /*07e0*/ 	.word	0x00007560


	//----- nvinfo : EIATTR_MAX_THREADS
	.align		4
.L_49:
        /*07e4*/ 	.byte	0x04, 0x05
        /*07e6*/ 	.short	(.L_51 - .L_50)
.L_50:
        /*07e8*/ 	.word	0x00000100
        /*07ec*/ 	.word	0x00000001
        /*07f0*/ 	.word	0x00000001


	//----- nvinfo : EIATTR_CRS_STACK_SIZE
	.align		4
.L_51:
        /*07f4*/ 	.byte	0x04, 0x1e
        /*07f6*/ 	.short	(.L_53 - .L_52)
.L_52:
        /*07f8*/ 	.word	0x00000000


	//----- nvinfo : EIATTR_CBANK_PARAM_SIZE
	.align		4
.L_53:
        /*07fc*/ 	.byte	0x03, 0x19
        /*07fe*/ 	.short	0x0800


	//----- nvinfo : EIATTR_PARAM_CBANK
	.align		4
        /*0800*/ 	.byte	0x04, 0x0a
        /*0802*/ 	.short	(.L_55 - .L_54)
	.align		4
.L_54:
        /*0804*/ 	.word	index@(.nv.constant0._ZN7cutlass13device_kernelINS_4gemm6kernel13GemmUniversalIN4cute5tupleIJiiiiEEENS1_10collective13CollectiveMmaINS1_35MainloopSm100TmaUmmaWarpSpecializedILi3ELi2ELi4ENS5_IJNS4_1CILi2EEESB_NSA_ILi1EEEEEEEENS5_IJNSA_ILi256EEENSA_ILi64EEESG_EEEaNS5_IJlSC_lEEEaSI_NS4_8TiledMMAINS4_8MMA_AtomIJNS4_21SM100_MMA_S8_2x1SM_SSIaaiLi256ELi64ELNS4_4UMMA5MajorE0ELSN_0ELNSM_8SaturateE0EEEEEENS4_6LayoutINS5_IJSC_SC_SC_EEENS5_IJNSA_ILi0EEEST_ST_EEEEENS5_IJNS4_10UnderscoreESW_SW_EEEEENS4_28SM100_TMA_2SM_LOAD_MULTICASTENS4_14ComposedLayoutINS4_7SwizzleILi2ELi4ELi3EEENS4_18smem_ptr_flag_bitsILi8EEENSR_INS5_IJNSA_ILi8EEESG_EEENS5_IJSG_SC_EEEEEEEvNS4_8identityENS4_18SM100_TMA_2SM_LOADES19_vS1A_EENS_8epilogue10collective18CollectiveEpilogueINS1D_23Sm100TmaWarpSpecializedILi1ELi1ELi64ELb0ELb0EEEJNS5_IJNSA_ILi128EEESG_SG_EEENS5_IJNSR_IS1I_SC_EENSR_ISG_SC_EEEEEaSI_aSI_NS1D_6fusion15FusionCallbacksIS1H_NS1N_17LinearCombinationIaiaiLNS_15FloatRoundStyleE2EEES1J_S1M_JEEENS4_5SM1004TMEM4LOAD26SM100_TMEM_LOAD_32dp32b64xENS4_13SM90_TMA_LOADES19_NS4_39AutoVectorizingCopyWithAssumedAlignmentILi128EEENS4_14SM90_TMA_STOREES19_S1Z_S1Z_EEEvvEEEEvNT_6ParamsE)
        /*0808*/ 	.short	0x0380
        /*080a*/ 	.short	0x0800


	//----- nvinfo : EIATTR_SW_WAR
	.align		4
.L_55:
        /*080c*/ 	.byte	0x04, 0x36
        /*080e*/ 	.short	(.L_57 - .L_56)
.L_56:
        /*0810*/ 	.word	0x00000008
.L_57:


//--------------------- .nv.callgraph             --------------------------
	.section	.nv.callgraph,"",@"SHT_CUDA_CALLGRAPH"
	.align	4
	.sectionentsize	8
	.align		4
        /*0000*/ 	.word	0x00000000
	.align		4
        /*0004*/ 	.word	0xffffffff
	.align		4
        /*0008*/ 	.word	index@(_ZN7cutlass13device_kernelINS_4gemm6kernel13GemmUniversalIN4cute5tupleIJiiiiEEENS1_10collective13CollectiveMmaINS1_35MainloopSm100TmaUmmaWarpSpecializedILi3ELi2ELi4ENS5_IJNS4_1CILi2EEESB_NSA_ILi1EEEEEEEENS5_IJNSA_ILi256EEENSA_ILi64EEESG_EEEaNS5_IJlSC_lEEEaSI_NS4_8TiledMMAINS4_8MMA_AtomIJNS4_21SM100_MMA_S8_2x1SM_SSIaaiLi256ELi64ELNS4_4UMMA5MajorE0ELSN_0ELNSM_8SaturateE0EEEEEENS4_6LayoutINS5_IJSC_SC_SC_EEENS5_IJNSA_ILi0EEEST_ST_EEEEENS5_IJNS4_10UnderscoreESW_SW_EEEEENS4_28SM100_TMA_2SM_LOAD_MULTICASTENS4_14ComposedLayoutINS4_7SwizzleILi2ELi4ELi3EEENS4_18smem_ptr_flag_bitsILi8EEENSR_INS5_IJNSA_ILi8EEESG_EEENS5_IJSG_SC_EEEEEEEvNS4_8identityENS4_18SM100_TMA_2SM_LOADES19_vS1A_EENS_8epilogue10collective18CollectiveEpilogueINS1D_23Sm100TmaWarpSpecializedILi1ELi1ELi64ELb0ELb0EEEJNS5_IJNSA_ILi128EEESG_SG_EEENS5_IJNSR_IS1I_SC_EENSR_ISG_SC_EEEEEaSI_aSI_NS1D_6fusion15FusionCallbacksIS1H_NS1N_17LinearCombinationIaiaiLNS_15FloatRoundStyleE2EEES1J_S1M_JEEENS4_5SM1004TMEM4LOAD26SM100_TMEM_LOAD_32dp32b64xENS4_13SM90_TMA_LOADES19_NS4_39AutoVectorizingCopyWithAssumedAlignmentILi128EEENS4_14SM90_TMA_STOREES19_S1Z_S1Z_EEEvvEEEEvNT_6ParamsE)
	.align		4
        /*000c*/ 	.word	index@(__assertfail)
	.align		4
        /*0010*/ 	.word	0x00000000
	.align		4
        /*0014*/ 	.word	0xfffffffe
	.align		4
        /*0018*/ 	.word	0x00000000
	.align		4
        /*001c*/ 	.word	0xfffffffd
	.align		4
        /*0020*/ 	.word	0x00000000
	.align		4
        /*0024*/ 	.word	0xfffffffc


//--------------------- .nv.constant4             --------------------------
	.section	.nv.constant4,"a",@progbits
	.align	8
	.align		8
.nv.constant4:
        /*0000*/ 	.dword	__assertfail
	.align		8
        /*0008*/ 	.dword	__unnamed_1
	.align		8
        /*0010*/ 	.dword	__unnamed_2
	.align		8
        /*0018*/ 	.dword	_ZN39_INTERNAL_40b8137d_4_k_cu_a451f864_93064cuda3std3__45__cpo5beginE
	.align		8
        /*0020*/ 	.dword	_ZN39_INTERNAL_40b8137d_4_k_cu_a451f864_93064cuda3std3__45__cpo3endE
	.align		8
        /*0028*/ 	.dword	_ZN39_INTERNAL_40b8137d_4_k_cu_a451f864_93064cuda3std3__45__cpo6cbeginE
	.align		8
        /*0030*/ 	.dword	_ZN39_INTERNAL_40b8137d_4_k_cu_a451f864_93064cuda3std3__45__cpo4cendE
	.align		8
        /*0038*/ 	.dword	_ZN39_INTERNAL_40b8137d_4_k_cu_a451f864_93064cuda3std3__441_GLOBAL__N__40b8137d_4_k_cu_a451f864_93066ignoreE
	.align		8
        /*0040*/ 	.dword	_ZN39_INTERNAL_40b8137d_4_k_cu_a451f864_93064cuda3std3__419piecewise_constructE
	.align		8
        /*0048*/ 	.dword	_ZN39_INTERNAL_40b8137d_4_k_cu_a451f864_93064cuda3std3__48in_placeE
	.align		8
        /*0050*/ 	.dword	_ZN39_INTERNAL_40b8137d_4_k_cu_a451f864_93064cuda3std6ranges3__45__cpo4swapE
	.align		8
        /*0058*/ 	.dword	_ZN39_INTERNAL_40b8137d_4_k_cu_a451f864_93064cuda3std6ranges3__45__cpo9iter_moveE
	.align		8
        /*0060*/ 	.dword	_ZN39_INTERNAL_40b8137d_4_k_cu_a451f864_93064cute7productE
	.align		8
        /*0068*/ 	.dword	_ZN39_INTERNAL_40b8137d_4_k_cu_a451f864_93064cute1_E
	.align		8
        /*0070*/ 	.dword	$str$25
	.align		8
        /*0078*/ 	.dword	$str$26
	.align		8
        /*0080*/ 	.dword	$str$27
	.align		8
        /*0088*/ 	.dword	$str$28


//--------------------- .text._ZN7cutlass13device_kernelINS_4gemm6kernel13GemmUniversalIN4cute5tupleIJiiiiEEENS1_10collective13CollectiveMmaINS1_35MainloopSm100TmaUmmaWarpSpecializedILi3ELi2ELi4ENS5_IJNS4_1CILi2EEESB_NSA_ILi1EEEEEEEENS5_IJNSA_ILi256EEENSA_ILi64EEESG_EEEaNS5_IJlSC_lEEEaSI_NS4_8TiledMMAINS4_8MMA_AtomIJNS4_21SM100_MMA_S8_2x1SM_SSIaaiLi256ELi64ELNS4_4UMMA5MajorE0ELSN_0ELNSM_8SaturateE0EEEEEENS4_6LayoutINS5_IJSC_SC_SC_EEENS5_IJNSA_ILi0EEEST_ST_EEEEENS5_IJNS4_10UnderscoreESW_SW_EEEEENS4_28SM100_TMA_2SM_LOAD_MULTICASTENS4_14ComposedLayoutINS4_7SwizzleILi2ELi4ELi3EEENS4_18smem_ptr_flag_bitsILi8EEENSR_INS5_IJNSA_ILi8EEESG_EEENS5_IJSG_SC_EEEEEEEvNS4_8identityENS4_18SM100_TMA_2SM_LOADES19_vS1A_EENS_8epilogue10collective18CollectiveEpilogueINS1D_23Sm100TmaWarpSpecializedILi1ELi1ELi64ELb0ELb0EEEJNS5_IJNSA_ILi128EEESG_SG_EEENS5_IJNSR_IS1I_SC_EENSR_ISG_SC_EEEEEaSI_aSI_NS1D_6fusion15FusionCallbacksIS1H_NS1N_17LinearCombinationIaiaiLNS_15FloatRoundStyleE2EEES1J_S1M_JEEENS4_5SM1004TMEM4LOAD26SM100_TMEM_LOAD_32dp32b64xENS4_13SM90_TMA_LOADES19_NS4_39AutoVectorizingCopyWithAssumedAlignmentILi128EEENS4_14SM90_TMA_STOREES19_S1Z_S1Z_EEEvvEEEEvNT_6ParamsE --------------------------
	.section	.text._ZN7cutlass13device_kernelINS_4gemm6kernel13GemmUniversalIN4cute5tupleIJiiiiEEENS1_10collective13CollectiveMmaINS1_35MainloopSm100TmaUmmaWarpSpecializedILi3ELi2ELi4ENS5_IJNS4_1CILi2EEESB_NSA_ILi1EEEEEEEENS5_IJNSA_ILi256EEENSA_ILi64EEESG_EEEaNS5_IJlSC_lEEEaSI_NS4_8TiledMMAINS4_8MMA_AtomIJNS4_21SM100_MMA_S8_2x1SM_SSIaaiLi256ELi64ELNS4_4UMMA5MajorE0ELSN_0ELNSM_8SaturateE0EEEEEENS4_6LayoutINS5_IJSC_SC_SC_EEENS5_IJNSA_ILi0EEEST_ST_EEEEENS5_IJNS4_10UnderscoreESW_SW_EEEEENS4_28SM100_TMA_2SM_LOAD_MULTICASTENS4_14ComposedLayoutINS4_7SwizzleILi2ELi4ELi3EEENS4_18smem_ptr_flag_bitsILi8EEENSR_INS5_IJNSA_ILi8EEESG_EEENS5_IJSG_SC_EEEEEEEvNS4_8identityENS4_18SM100_TMA_2SM_LOADES19_vS1A_EENS_8epilogue10collective18CollectiveEpilogueINS1D_23Sm100TmaWarpSpecializedILi1ELi1ELi64ELb0ELb0EEEJNS5_IJNSA_ILi128EEESG_SG_EEENS5_IJNSR_IS1I_SC_EENSR_ISG_SC_EEEEEaSI_aSI_NS1D_6fusion15FusionCallbacksIS1H_NS1N_17LinearCombinationIaiaiLNS_15FloatRoundStyleE2EEES1J_S1M_JEEENS4_5SM1004TMEM4LOAD26SM100_TMEM_LOAD_32dp32b64xENS4_13SM90_TMA_LOADES19_NS4_39AutoVectorizingCopyWithAssumedAlignmentILi128EEENS4_14SM90_TMA_STOREES19_S1Z_S1Z_EEEvvEEEEvNT_6ParamsE,"ax",@progbits
	.align	128
.text._ZN7cutlass13device_kernelINS_4gemm6kernel13GemmUniversalIN4cute5tupleIJiiiiEEENS1_10collective13CollectiveMmaINS1_35MainloopSm100TmaUmmaWarpSpecializedILi3ELi2ELi4ENS5_IJNS4_1CILi2EEESB_NSA_ILi1EEEEEEEENS5_IJNSA_ILi256EEENSA_ILi64EEESG_EEEaNS5_IJlSC_lEEEaSI_NS4_8TiledMMAINS4_8MMA_AtomIJNS4_21SM100_MMA_S8_2x1SM_SSIaaiLi256ELi64ELNS4_4UMMA5MajorE0ELSN_0ELNSM_8SaturateE0EEEEEENS4_6LayoutINS5_IJSC_SC_SC_EEENS5_IJNSA_ILi0EEEST_ST_EEEEENS5_IJNS4_10UnderscoreESW_SW_EEEEENS4_28SM100_TMA_2SM_LOAD_MULTICASTENS4_14ComposedLayoutINS4_7SwizzleILi2ELi4ELi3EEENS4_18smem_ptr_flag_bitsILi8EEENSR_INS5_IJNSA_ILi8EEESG_EEENS5_IJSG_SC_EEEEEEEvNS4_8identityENS4_18SM100_TMA_2SM_LOADES19_vS1A_EENS_8epilogue10collective18CollectiveEpilogueINS1D_23Sm100TmaWarpSpecializedILi1ELi1ELi64ELb0ELb0EEEJNS5_IJNSA_ILi128EEESG_SG_EEENS5_IJNSR_IS1I_SC_EENSR_ISG_SC_EEEEEaSI_aSI_NS1D_6fusion15FusionCallbacksIS1H_NS1N_17LinearCombinationIaiaiLNS_15FloatRoundStyleE2EEES1J_S1M_JEEENS4_5SM1004TMEM4LOAD26SM100_TMEM_LOAD_32dp32b64xENS4_13SM90_TMA_LOADES19_NS4_39AutoVectorizingCopyWithAssumedAlignmentILi128EEENS4_14SM90_TMA_STOREES19_S1Z_S1Z_EEEvvEEEEvNT_6ParamsE:
        .type           _ZN7cutlass13device_kernelINS_4gemm6kernel13GemmUniversalIN4cute5tupleIJiiiiEEENS1_10collective13CollectiveMmaINS1_35MainloopSm100TmaUmmaWarpSpecializedILi3ELi2ELi4ENS5_IJNS4_1CILi2EEESB_NSA_ILi1EEEEEEEENS5_IJNSA_ILi256EEENSA_ILi64EEESG_EEEaNS5_IJlSC_lEEEaSI_NS4_8TiledMMAINS4_8MMA_AtomIJNS4_21SM100_MMA_S8_2x1SM_SSIaaiLi256ELi64ELNS4_4UMMA5MajorE0ELSN_0ELNSM_8SaturateE0EEEEEENS4_6LayoutINS5_IJSC_SC_SC_EEENS5_IJNSA_ILi0EEEST_ST_EEEEENS5_IJNS4_10UnderscoreESW_SW_EEEEENS4_28SM100_TMA_2SM_LOAD_MULTICASTENS4_14ComposedLayoutINS4_7SwizzleILi2ELi4ELi3EEENS4_18smem_ptr_flag_bitsILi8EEENSR_INS5_IJNSA_ILi8EEESG_EEENS5_IJSG_SC_EEEEEEEvNS4_8identityENS4_18SM100_TMA_2SM_LOADES19_vS1A_EENS_8epilogue10collective18CollectiveEpilogueINS1D_23Sm100TmaWarpSpecializedILi1ELi1ELi64ELb0ELb0EEEJNS5_IJNSA_ILi128EEESG_SG_EEENS5_IJNSR_IS1I_SC_EENSR_ISG_SC_EEEEEaSI_aSI_NS1D_6fusion15FusionCallbacksIS1H_NS1N_17LinearCombinationIaiaiLNS_15FloatRoundStyleE2EEES1J_S1M_JEEENS4_5SM1004TMEM4LOAD26SM100_TMEM_LOAD_32dp32b64xENS4_13SM90_TMA_LOADES19_NS4_39AutoVectorizingCopyWithAssumedAlignmentILi128EEENS4_14SM90_TMA_STOREES19_S1Z_S1Z_EEEvvEEEEvNT_6ParamsE,@function
        .size           _ZN7cutlass13device_kernelINS_4gemm6kernel13GemmUniversalIN4cute5tupleIJiiiiEEENS1_10collective13CollectiveMmaINS1_35MainloopSm100TmaUmmaWarpSpecializedILi3ELi2ELi4ENS5_IJNS4_1CILi2EEESB_NSA_ILi1EEEEEEEENS5_IJNSA_ILi256EEENSA_ILi64EEESG_EEEaNS5_IJlSC_lEEEaSI_NS4_8TiledMMAINS4_8MMA_AtomIJNS4_21SM100_MMA_S8_2x1SM_SSIaaiLi256ELi64ELNS4_4UMMA5MajorE0ELSN_0ELNSM_8SaturateE0EEEEEENS4_6LayoutINS5_IJSC_SC_SC_EEENS5_IJNSA_ILi0EEEST_ST_EEEEENS5_IJNS4_10UnderscoreESW_SW_EEEEENS4_28SM100_TMA_2SM_LOAD_MULTICASTENS4_14ComposedLayoutINS4_7SwizzleILi2ELi4ELi3EEENS4_18smem_ptr_flag_bitsILi8EEENSR_INS5_IJNSA_ILi8EEESG_EEENS5_IJSG_SC_EEEEEEEvNS4_8identityENS4_18SM100_TMA_2SM_LOADES19_vS1A_EENS_8epilogue10collective18CollectiveEpilogueINS1D_23Sm100TmaWarpSpecializedILi1ELi1ELi64ELb0ELb0EEEJNS5_IJNSA_ILi128EEESG_SG_EEENS5_IJNSR_IS1I_SC_EENSR_ISG_SC_EEEEEaSI_aSI_NS1D_6fusion15FusionCallbacksIS1H_NS1N_17LinearCombinationIaiaiLNS_15FloatRoundStyleE2EEES1J_S1M_JEEENS4_5SM1004TMEM4LOAD26SM100_TMEM_LOAD_32dp32b64xENS4_13SM90_TMA_LOADES19_NS4_39AutoVectorizingCopyWithAssumedAlignmentILi128EEENS4_14SM90_TMA_STOREES19_S1Z_S1Z_EEEvvEEEEvNT_6ParamsE,(.L_x_146 - _ZN7cutlass13device_kernelINS_4gemm6kernel13GemmUniversalIN4cute5tupleIJiiiiEEENS1_10collective13CollectiveMmaINS1_35MainloopSm100TmaUmmaWarpSpecializedILi3ELi2ELi4ENS5_IJNS4_1CILi2EEESB_NSA_ILi1EEEEEEEENS5_IJNSA_ILi256EEENSA_ILi64EEESG_EEEaNS5_IJlSC_lEEEaSI_NS4_8TiledMMAINS4_8MMA_AtomIJNS4_21SM100_MMA_S8_2x1SM_SSIaaiLi256ELi64ELNS4_4UMMA5MajorE0ELSN_0ELNSM_8SaturateE0EEEEEENS4_6LayoutINS5_IJSC_SC_SC_EEENS5_IJNSA_ILi0EEEST_ST_EEEEENS5_IJNS4_10UnderscoreESW_SW_EEEEENS4_28SM100_TMA_2SM_LOAD_MULTICASTENS4_14ComposedLayoutINS4_7SwizzleILi2ELi4ELi3EEENS4_18smem_ptr_flag_bitsILi8EEENSR_INS5_IJNSA_ILi8EEESG_EEENS5_IJSG_SC_EEEEEEEvNS4_8identityENS4_18SM100_TMA_2SM_LOADES19_vS1A_EENS_8epilogue10collective18CollectiveEpilogueINS1D_23Sm100TmaWarpSpecializedILi1ELi1ELi64ELb0ELb0EEEJNS5_IJNSA_ILi128EEESG_SG_EEENS5_IJNSR_IS1I_SC_EENSR_ISG_SC_EEEEEaSI_aSI_NS1D_6fusion15FusionCallbacksIS1H_NS1N_17LinearCombinationIaiaiLNS_15FloatRoundStyleE2EEES1J_S1M_JEEENS4_5SM1004TMEM4LOAD26SM100_TMEM_LOAD_32dp32b64xENS4_13SM90_TMA_LOADES19_NS4_39AutoVectorizingCopyWithAssumedAlignmentILi128EEENS4_14SM90_TMA_STOREES19_S1Z_S1Z_EEEvvEEEEvNT_6ParamsE)
        .other          _ZN7cutlass13device_kernelINS_4gemm6kernel13GemmUniversalIN4cute5tupleIJiiiiEEENS1_10collective13CollectiveMmaINS1_35MainloopSm100TmaUmmaWarpSpecializedILi3ELi2ELi4ENS5_IJNS4_1CILi2EEESB_NSA_ILi1EEEEEEEENS5_IJNSA_ILi256EEENSA_ILi64EEESG_EEEaNS5_IJlSC_lEEEaSI_NS4_8TiledMMAINS4_8MMA_AtomIJNS4_21SM100_MMA_S8_2x1SM_SSIaaiLi256ELi64ELNS4_4UMMA5MajorE0ELSN_0ELNSM_8SaturateE0EEEEEENS4_6LayoutINS5_IJSC_SC_SC_EEENS5_IJNSA_ILi0EEEST_ST_EEEEENS5_IJNS4_10UnderscoreESW_SW_EEEEENS4_28SM100_TMA_2SM_LOAD_MULTICASTENS4_14ComposedLayoutINS4_7SwizzleILi2ELi4ELi3EEENS4_18smem_ptr_flag_bitsILi8EEENSR_INS5_IJNSA_ILi8EEESG_EEENS5_IJSG_SC_EEEEEEEvNS4_8identityENS4_18SM100_TMA_2SM_LOADES19_vS1A_EENS_8epilogue10collective18CollectiveEpilogueINS1D_23Sm100TmaWarpSpecializedILi1ELi1ELi64ELb0ELb0EEEJNS5_IJNSA_ILi128EEESG_SG_EEENS5_IJNSR_IS1I_SC_EENSR_ISG_SC_EEEEEaSI_aSI_NS1D_6fusion15FusionCallbacksIS1H_NS1N_17LinearCombinationIaiaiLNS_15FloatRoundStyleE2EEES1J_S1M_JEEENS4_5SM1004TMEM4LOAD26SM100_TMEM_LOAD_32dp32b64xENS4_13SM90_TMA_LOADES19_NS4_39AutoVectorizingCopyWithAssumedAlignmentILi128EEENS4_14SM90_TMA_STOREES19_S1Z_S1Z_EEEvvEEEEvNT_6ParamsE,@"STO_CUDA_ENTRY STV_DEFAULT"
_ZN7cutlass13device_kernelINS_4gemm6kernel13GemmUniversalIN4cute5tupleIJiiiiEEENS1_10collective13CollectiveMmaINS1_35MainloopSm100TmaUmmaWarpSpecializedILi3ELi2ELi4ENS5_IJNS4_1CILi2EEESB_NSA_ILi1EEEEEEEENS5_IJNSA_ILi256EEENSA_ILi64EEESG_EEEaNS5_IJlSC_lEEEaSI_NS4_8TiledMMAINS4_8MMA_AtomIJNS4_21SM100_MMA_S8_2x1SM_SSIaaiLi256ELi64ELNS4_4UMMA5MajorE0ELSN_0ELNSM_8SaturateE0EEEEEENS4_6LayoutINS5_IJSC_SC_SC_EEENS5_IJNSA_ILi0EEEST_ST_EEEEENS5_IJNS4_10UnderscoreESW_SW_EEEEENS4_28SM100_TMA_2SM_LOAD_MULTICASTENS4_14ComposedLayoutINS4_7SwizzleILi2ELi4ELi3EEENS4_18smem_ptr_flag_bitsILi8EEENSR_INS5_IJNSA_ILi8EEESG_EEENS5_IJSG_SC_EEEEEEEvNS4_8identityENS4_18SM100_TMA_2SM_LOADES19_vS1A_EENS_8epilogue10collective18CollectiveEpilogueINS1D_23Sm100TmaWarpSpecializedILi1ELi1ELi64ELb0ELb0EEEJNS5_IJNSA_ILi128EEESG_SG_EEENS5_IJNSR_IS1I_SC_EENSR_ISG_SC_EEEEEaSI_aSI_NS1D_6fusion15FusionCallbacksIS1H_NS1N_17LinearCombinationIaiaiLNS_15FloatRoundStyleE2EEES1J_S1M_JEEENS4_5SM1004TMEM4LOAD26SM100_TMEM_LOAD_32dp32b64xENS4_13SM90_TMA_LOADES19_NS4_39AutoVectorizingCopyWithAssumedAlignmentILi128EEENS4_14SM90_TMA_STOREES19_S1Z_S1Z_EEEvvEEEEvNT_6ParamsE:
[----:B------:R-:W1:Y:S01]  /*0000*/  LDC R1, c[0x0][0x37c] ;  /* 0x0000df00ff017b82 */ /* 0x000e620000000800 */
[----:B------:R-:W2:Y:S01]  /*0010*/  S2R R142, SR_TID.X ;  /* 0x00000000008e7919 */ /* 0x000ea20000002100 */
[----:B------:R-:W3:Y:S06]  /*0020*/  LDCU.64 UR8, c[0x0][0x890] ;  /* 0x00011200ff0877ac */ /* 0x000eec0008000a00 */
[----:B------:R-:W4:Y:S01]  /*0030*/  S2UR UR55, SR_CgaCtaId ;  /* 0x00000000003779c3 */ /* 0x000f220000008800 */
[----:B------:R-:W-:Y:S02]  /*0040*/  PRMT R147, RZ, 0x7610, R147 ;  /* 0x00007610ff937816 */ /* 0x000fe40000000093 */
[----:B------:R-:W-:Y:S01]  /*0050*/  ELECT P1, URZ, PT ;  /* 0x0000000000ff782f */ /* 0x000fe20003820000 */
[----:B---3--:R-:W-:-:S04]  /*0060*/  UISETP.NE.U32.AND UP0, UPT, UR8, URZ, UPT ;  /* 0x000000ff0800728c */ /* 0x008fc8000bf05070 */
[----:B------:R-:W-:Y:S02]  /*0070*/  UISETP.NE.AND.EX UP0, UPT, UR9, URZ, UPT, UP0 ;  /* 0x000000ff0900728c */ /* 0x000fe4000bf05300 */
[----:B----4-:R-:W-:Y:S02]  /*0080*/  ULOP3.LUT UR33, UR55, 0x1, URZ, 0xc0, !UPT ;  /* 0x0000000137217892 */ /* 0x010fe4000f8ec0ff */
[----:B------:R-:W-:Y:S01]  /*0090*/  ULOP3.LUT UR35, UR55, 0x1, URZ, 0x3c, !UPT ;  /* 0x0000000137237892 */ /* 0x000fe2000f8e3cff */
[----:B--2---:R-:W-:-:S05]  /*00a0*/  SHF.R.U32.HI R148, RZ, 0x5, R142 ;  /* 0x00000005ff947819 */ /* 0x004fca000001168e */
[----:B------:R-:W2:Y:S02]  /*00b0*/  SHFL.IDX PT, R0, R148, RZ, 0x1f ;  /* 0x00001fff94007589 */ /* 0x000ea400000e0000 */
[----:B--2---:R-:W-:Y:S01]  /*00c0*/  R2UR UR18, R0 ;  /* 0x00000000001272ca */ /* 0x004fe200000e0000 */
[----:B-1----:R-:W-:-:S14]  /*00d0*/  BRA.U UP0, `(.L_x_0) ;  /* 0x0000000100307547 */ /* 0x002fdc000b800000 */
[----:B------:R-:W1:Y:S02]  /*00e0*/  LDCU.64 UR4, c[0x0][0x888] ;  /* 0x00011100ff0477ac */ /* 0x000e640008000a00 */
[----:B-1----:R-:W-:-:S04]  /*00f0*/  UISETP.NE.U32.AND UP0, UPT, UR4, URZ, UPT ;  /* 0x000000ff0400728c */ /* 0x002fc8000bf05070 */
[----:B------:R-:W-:-:S09]  /*0100*/  UISETP.NE.AND.EX UP0, UPT, UR5, URZ, UPT, UP0 ;  /* 0x000000ff0500728c */ /* 0x000fd2000bf05300 */
[----:B------:R-:W-:Y:S05]  /*0110*/  BRA.U !UP0, `(.L_x_1) ;  /* 0x0000000108147547 */ /* 0x000fea000b800000 */
[----:B------:R-:W1:Y:S01]  /*0120*/  LDC.64 R72, c[0x0][0x888] ;  /* 0x00022200ff487b82 */ /* 0x000e620000000a00 */
[----:B------:R-:W1:Y:S02]  /*0130*/  LDCU.64 UR4, c[0x0][0x358] ;  /* 0x00006b00ff0477ac */ /* 0x000e640008000a00 */
[----:B-1----:R1:W5:Y:S01]  /*0140*/  LDG.E R72, desc[UR4][R72.64] ;  /* 0x0000000448487981 */ /* 0x002362000c1e1900 */
[----:B------:R-:W-:Y:S01]  /*0150*/  HFMA2 R147, -RZ, RZ, 0, 5.9604644775390625e-08 ;  /* 0x00000001ff937431 */ /* 0x000fe200000001ff */
[----:B------:R-:W-:Y:S05]  /*0160*/  BRA `(.L_x_0) ;  /* 0x00000000000c7947 */ /* 0x000fea0003800000 */
.L_x_1:
[----:B------:R-:W1:Y:S01]  /*0170*/  LDCU UR4, c[0x0][0x880] ;  /* 0x00011000ff0477ac */ /* 0x000e620008000800 */
[----:B------:R-:W-:Y:S01]  /*0180*/  HFMA2 R147, -RZ, RZ, 0, 5.9604644775390625e-08 ;  /* 0x00000001ff937431 */ /* 0x000fe200000001ff */
[----:B-1----:R-:W-:-:S07]  /*0190*/  MOV R72, UR4 ;  /* 0x0000000400487c02 */ /* 0x002fce0008000f00 */
.L_x_0:
[----:B------:R-:W2:Y:S02]  /*01a0*/  LDCU.64 UR4, c[0x0][0x8b0] ;  /* 0x00011600ff0477ac */ /* 0x000ea40008000a00 */
[----:B--2---:R-:W-:-:S04]  /*01b0*/  UISETP.NE.U32.AND UP0, UPT, UR4, URZ, UPT ;  /* 0x000000ff0400728c */ /* 0x004fc8000bf05070 */
[----:B------:R-:W-:-:S09]  /*01c0*/  UISETP.NE.AND.EX UP0, UPT, UR5, URZ, UPT, UP0 ;  /* 0x000000ff0500728c */ /* 0x000fd2000bf05300 */
[----:B------:R-:W-:Y:S05]  /*01d0*/  BRA.U UP0, `(.L_x_2) ;  /* 0x0000000100287547 */ /* 0x000fea000b800000 */
[----:B------:R-:W2:Y:S02]  /*01e0*/  LDCU.64 UR4, c[0x0][0x8a8] ;  /* 0x00011500ff0477ac */ /* 0x000ea40008000a00 */
[----:B--2---:R-:W-:-:S04]  /*01f0*/  UISETP.NE.U32.AND UP0, UPT, UR4, URZ, UPT ;  /* 0x000000ff0400728c */ /* 0x004fc8000bf05070 */
[----:B------:R-:W-:-:S09]  /*0200*/  UISETP.NE.AND.EX UP0, UPT, UR5, URZ, UPT, UP0 ;  /* 0x000000ff0500728c */ /* 0x000fd2000bf05300 */
[----:B------:R-:W-:Y:S05]  /*0210*/  BRA.U !UP0, `(.L_x_3) ;  /* 0x0000000108107547 */ /* 0x000fea000b800000 */
[----:B------:R-:W2:Y:S01]  /*0220*/  LDC.64 R70, c[0x0][0x8a8] ;  /* 0x00022a00ff467b82 */ /* 0x000ea20000000a00 */
[----:B------:R-:W2:Y:S02]  /*0230*/  LDCU.64 UR4, c[0x0][0x358] ;  /* 0x00006b00ff0477ac */ /* 0x000ea40008000a00 */
[----:B--2---:R2:W5:Y:S01]  /*0240*/  LDG.E R70, desc[UR4][R70.64] ;  /* 0x0000000446467981 */ /* 0x004562000c1e1900 */
[----:B------:R-:W-:Y:S05]  /*0250*/  BRA `(.L_x_2) ;  /* 0x0000000000087947 */ /* 0x000fea0003800000 */
.L_x_3:
[----:B------:R-:W2:Y:S02]  /*0260*/  LDCU UR4, c[0x0][0x8a0] ;  /* 0x00011400ff0477ac */ /* 0x000ea40008000800 */
[----:B--2---:R-:W-:Y:S02]  /*0270*/  MOV R70, UR4 ;  /* 0x0000000400467c02 */ /* 0x004fe40008000f00 */
.L_x_2:
[----:B------:R-:W-:Y:S01]  /*0280*/  IMAD.U32 R0, RZ, RZ, UR18 ;  /* 0x00000012ff007e24 */ /* 0x000fe2000f8e00ff */
[----:B------:R-:W-:Y:S04]  /*0290*/  BSSY.RECONVERGENT B0, `(.L_x_4) ;  /* 0x000000c000007945 */ /* 0x000fe80003800200 */
[C---:B------:R-:W-:Y:S02]  /*02a0*/  ISETP.NE.OR P2, PT, R0.reuse, 0x1, !P1 ;  /* 0x000000010000780c */ /* 0x040fe40004f45670 */
[----:B------:R-:W-:-:S11]  /*02b0*/  ISETP.NE.OR P0, PT, R0, 0x3, !P1 ;  /* 0x000000030000780c */ /* 0x000fd60004f05670 */
[----:B------:R-:W-:Y:S05]  /*02c0*/  @P2 BRA `(.L_x_5) ;  /* 0x0000000000202947 */ /* 0x000fea0003800000 */
[----:B------:R-:W3:Y:S02]  /*02d0*/  LDCU.64 UR4, c[0x0][0x348] ;  /* 0x00006900ff0477ac */ /* 0x000ee40008000a00 */
[----:B---3--:R-:W-:Y:S02]  /*02e0*/  UIADD3 UR6, UP1, UPT, UR4, 0x80, URZ ;  /* 0x0000008004067890 */ /* 0x008fe4000ff3e0ff */
[----:B------:R-:W-:Y:S02]  /*02f0*/  UIADD3 UR4, UP0, UPT, UR4, 0x180, URZ ;  /* 0x0000018004047890 */ /* 0x000fe4000ff1e0ff */
[----:B------:R-:W-:Y:S02]  /*0300*/  UIADD3.X UR7, UPT, UPT, URZ, UR5, URZ, UP1, !UPT ;  /* 0x00000005ff077290 */ /* 0x000fe40008ffe4ff */
[----:B------:R-:W-:-:S07]  /*0310*/  UIADD3.X UR5, UPT, UPT, URZ, UR5, URZ, UP0, !UPT ;  /* 0x00000005ff057290 */ /* 0x000fce00087fe4ff */
[----:B------:R3:W-:Y:S02]  /*0320*/  UTMACCTL.PF [UR6] ;  /* 0x00000000060079b9 */ /* 0x0007e40008040000 */
[----:B------:R3:W-:Y:S02]  /*0330*/  UTMACCTL.PF [UR4] ;  /* 0x00000000040079b9 */ /* 0x0007e40008040000 */
[----:B---3--:R-:W-:Y:S01]  /*0340*/  NOP ;  /* 0x0000000000007918 */ /* 0x008fe20000000000 */
.L_x_5:
[----:B------:R-:W-:Y:S05]  /*0350*/  BSYNC.RECONVERGENT B0 ;  /* 0x0000000000007941 */ /* 0x000fea0003800200 */
.L_x_4:
[----:B------:R-:W-:Y:S04]  /*0360*/  BSSY.RECONVERGENT B0, `(.L_x_6) ;  /* 0x000000a000007945 */ /* 0x000fe80003800200 */
        /* <DEDUP_REMOVED lines=9> */
.L_x_7:
[----:B------:R-:W-:Y:S05]  /*0400*/  BSYNC.RECONVERGENT B0 ;  /* 0x0000000000007941 */ /* 0x000fea0003800200 */
.L_x_6:
[----:B------:R-:W3:Y:S01]  /*0410*/  LDCU.64 UR4, c[0x0][0x888] ;  /* 0x00011100ff0477ac */ /* 0x000ee20008000a00 */
[----:B------:R-:W-:Y:S02]  /*0420*/  UISETP.EQ.U32.AND UP1, UPT, UR8, URZ, UPT ;  /* 0x000000ff0800728c */ /* 0x000fe4000bf22070 */
[----:B------:R-:W-:Y:S02]  /*0430*/  UPLOP3.LUT UP3, UPT, UPT, UPT, UPT, 0x80, 0x8 ;  /* 0x000000000008789c */ /* 0x000fe40003f6f070 */
[----:B---3--:R-:W-:-:S04]  /*0440*/  UISETP.NE.U32.AND UP0, UPT, UR4, URZ, UPT ;  /* 0x000000ff0400728c */ /* 0x008fc8000bf05070 */
[----:B------:R-:W-:-:S04]  /*0450*/  UISETP.NE.AND.EX UP0, UPT, UR5, URZ, UPT, UP0 ;  /* 0x000000ff0500728c */ /* 0x000fc8000bf05300 */
[----:B------:R-:W-:-:S04]  /*0460*/  UISETP.EQ.OR.EX UP2, UPT, UR9, URZ, !UP0, UP1 ;  /* 0x000000ff0900728c */ /* 0x000fc8000c742710 */
[----:B------:R-:W-:-:S05]  /*0470*/  UP2UR UR61, UPR, URZ, 0x4 ;  /* 0x00000004ff3d7883 */ /* 0x000fca0008000000 */
[----:B------:R-:W-:Y:S07]  /*0480*/  BRA.U !UP2, `(.L_x_8) ;  /* 0x000000010a207547 */ /* 0x000fee000b800000 */
[----:B-----5:R-:W-:Y:S01]  /*0490*/  R2UR UR5, R72 ;  /* 0x00000000480572ca */ /* 0x020fe200000e0000 */
[----:B------:R-:W-:Y:S02]  /*04a0*/  UISETP.NE.U32.AND UP1, UPT, UR8, URZ, UPT ;  /* 0x000000ff0800728c */ /* 0x000fe4000bf25070 */
[----:B------:R-:W-:Y:S02]  /*04b0*/  USEL UR4, URZ, 0xffffffff, UP0 ;  /* 0xffffffffff047887 */ /* 0x000fe40008000000 */
[----:B------:R-:W-:-:S08]  /*04c0*/  UISETP.NE.AND.EX UP1, UPT, UR9, URZ, UPT, UP1 ;  /* 0x000000ff0900728c */ /* 0x000fd0000bf25310 */
[----:B------:R-:W-:-:S04]  /*04d0*/  UISETP.NE.AND UP0, UPT, UR5, URZ, UPT ;  /* 0x000000ff0500728c */ /* 0x000fc8000bf05270 */
[----:B------:R-:W-:-:S04]  /*04e0*/  @!UP1 USEL UR4, URZ, 0xffffffff, UP0 ;  /* 0xffffffffff049887 */ /* 0x000fc80008000000 */
[----:B------:R-:W-:-:S04]  /*04f0*/  ULOP3.LUT UR4, UR4, 0x1, URZ, 0xc0, !UPT ;  /* 0x0000000104047892 */ /* 0x000fc8000f8ec0ff */
[----:B------:R-:W-:-:S11]  /*0500*/  UISETP.NE.U32.AND UP3, UPT, UR4, 0x1, UPT ;  /* 0x000000010400788c */ /* 0x000fd6000bf65070 */
.L_x_8:
[----:B------:R-:W3:Y:S01]  /*0510*/  SHFL.IDX PT, R0, R148, RZ, 0x1f ;  /* 0x00001fff94007589 */ /* 0x000ee200000e0000 */
[----:B------:R-:W-:-:S04]  /*0520*/  UISETP.NE.AND UP0, UPT, UR18, 0x2, UPT ;  /* 0x000000021200788c */ /* 0x000fc8000bf05270 */
[----:B------:R-:W-:Y:S02]  /*0530*/  UISETP.EQ.AND UP1, UPT, UR33, URZ, !UP0 ;  /* 0x000000ff2100728c */ /* 0x000fe4000c722270 */
[----:B------:R-:W-:-:S04]  /*0540*/  USEL UR34, URZ, 0x1, UP0 ;  /* 0x00000001ff227887 */ /* 0x000fc80008000000 */
[----:B------:R-:W-:Y:S02]  /*0550*/  PLOP3.LUT P3, PT, P1, PT, UP1, 0x80, 0x8 ;  /* 0x000000000008781c */ /* 0x000fe40000f6f018 */
[----:B---3--:R-:W-:-:S13]  /*0560*/  ISETP.NE.AND P0, PT, R0, RZ, PT ;  /* 0x000000ff0000720c */ /* 0x008fda0003f05270 */
[----:B------:R-:W-:Y:S05]  /*0570*/  @P0 BRA `(.L_x_9) ;  /* 0x00000000004c0947 */ /* 0x000fea0003800000 */
[----:B------:R-:W-:Y:S01]  /*0580*/  UMOV UR4, 0x400 ;  /* 0x0000040000047882 */ /* 0x000fe20000000000 */
[----:B------:R-:W-:Y:S01]  /*0590*/  UMOV UR8, 0x1 ;  /* 0x0000000100087882 */ /* 0x000fe20000000000 */
[----:B------:R-:W-:Y:S01]  /*05a0*/  UMOV UR6, 0x2 ;  /* 0x0000000200067882 */ /* 0x000fe20000000000 */
[----:B------:R-:W-:Y:S02]  /*05b0*/  ULEA UR4, UR55, UR4, 0x18 ;  /* 0x0000000437047291 */ /* 0x000fe4000f8ec0ff */
[----:B------:R-:W-:-:S04]  /*05c0*/  UIADD3 UR8, UPT, UPT, -UR8, 0x100000, URZ ;  /* 0x0010000008087890 */ /* 0x000fc8000fffe1ff */
[----:B------:R-:W-:Y:S02]  /*05d0*/  USHF.L.U32 UR9, UR8, 0xb, URZ ;  /* 0x0000000b08097899 */ /* 0x000fe400080006ff */
[----:B------:R-:W-:Y:S02]  /*05e0*/  USHF.L.U32 UR8, UR8, 0x1, URZ ;  /* 0x0000000108087899 */ /* 0x000fe400080006ff */
[----:B------:R-:W-:-:S04]  /*05f0*/  UIADD3 UR6, UPT, UPT, -UR6, 0x100000, URZ ;  /* 0x0010000006067890 */ /* 0x000fc8000fffe1ff */
[----:B------:R-:W-:Y:S02]  /*0600*/  USHF.L.U32 UR7, UR6, 0xb, URZ ;  /* 0x0000000b06077899 */ /* 0x000fe400080006ff */
[----:B------:R-:W-:Y:S01]  /*0610*/  USHF.L.U32 UR6, UR6, 0x1, URZ ;  /* 0x0000000106067899 */ /* 0x000fe200080006ff */
[----:B------:R-:W-:Y:S01]  /*0620*/  ELECT P0, URZ, PT ;  /* 0x0000000000ff782f */ /* 0x000fe20003800000 */
[----:B------:R-:W3:Y:S02]  /*0630*/  FENCE.VIEW.ASYNC.S ;  /* 0x00000000000073c6 */ /* 0x000ee40000000000 */
[----:B---3--:R3:W4:Y:S08]  /*0640*/  SYNCS.EXCH.64 URZ, [UR4], UR8 ;  /* 0x0000000804ff75b2 */ /* 0x0087300008000100 */
[----:B------:R3:W1:Y:S01]  /*0650*/  SYNCS.EXCH.64 URZ, [UR4+0x18], UR6 ;  /* 0x0000180604ff75b2 */ /* 0x0006620008000100 */
[----:B------:R3:W1:Y:S01]  /*0660*/  SYNCS.EXCH.64 URZ, [UR4+0x8], UR8 ;  /* 0x0000080804ff75b2 */ /* 0x0006620008000100 */
[----:B------:R3:W1:Y:S01]  /*0670*/  SYNCS.EXCH.64 URZ, [UR4+0x20], UR6 ;  /* 0x0000200604ff75b2 */ /* 0x0006620008000100 */
[----:B------:R3:W1:Y:S01]  /*0680*/  SYNCS.EXCH.64 URZ, [UR4+0x10], UR8 ;  /* 0x0000100804ff75b2 */ /* 0x0006620008000100 */
[----:B------:R3:W1:Y:S01]  /*0690*/  SYNCS.EXCH.64 URZ, [UR4+0x28], UR6 ;  /* 0x0000280604ff75b2 */ /* 0x0006620008000100 */
[----:B------:R-:W-:Y:S01]  /*06a0*/  NOP ;  /* 0x0000000000007918 */ /* 0x000fe20000000000 */
.L_x_9:
[----:B------:R-:W2:Y:S01]  /*06b0*/  SHFL.IDX PT, R0, R148, RZ, 0x1f ;  /* 0x00001fff94007589 */ /* 0x000ea200000e0000 */
[----:B------:R-:W-:Y:S01]  /*06c0*/  NOP ;  /* 0x0000000000007918 */ /* 0x000fe20000000000 */
[----:B--2---:R-:W-:-:S13]  /*06d0*/  ISETP.NE.AND P0, PT, R0, 0x1, PT ;  /* 0x000000010000780c */ /* 0x004fda0003f05270 */
[----:B------:R-:W-:Y:S05]  /*06e0*/  @P0 BRA `(.L_x_10) ;  /* 0x00000000003c0947 */ /* 0x000fea0003800000 */
[----:B---3--:R-:W-:Y:S01]  /*06f0*/  UMOV UR4, 0x400 ;  /* 0x0000040000047882 */ /* 0x008fe20000000000 */
        /* <DEDUP_REMOVED lines=10> */
[----:B------:R-:W2:Y:S02]  /*07a0*/  FENCE.VIEW.ASYNC.S ;  /* 0x00000000000073c6 */ /* 0x000ea40000000000 */
[----:B--2---:R2:W3:Y:S08]  /*07b0*/  SYNCS.EXCH.64 URZ, [UR4+0x30], UR8 ;  /* 0x0000300804ff75b2 */ /* 0x0044f00008000100 */
[----:B------:R2:W1:Y:S01]  /*07c0*/  SYNCS.EXCH.64 URZ, [UR4+0x38], UR6 ;  /* 0x0000380604ff75b2 */ /* 0x0004620008000100 */
[----:B------:R-:W-:Y:S01]  /*07d0*/  NOP ;  /* 0x0000000000007918 */ /* 0x000fe20000000000 */
.L_x_10:
[----:B------:R-:W4:Y:S01]  /*07e0*/  SHFL.IDX PT, R0, R148, RZ, 0x1f ;  /* 0x00001fff94007589 */ /* 0x000f2200000e0000 */
[----:B------:R-:W-:Y:S01]  /*07f0*/  NOP ;  /* 0x0000000000007918 */ /* 0x000fe20000000000 */
[----:B----4-:R-:W-:-:S13]  /*0800*/  ISETP.NE.AND P0, PT, R0, 0x3, PT ;  /* 0x000000030000780c */ /* 0x010fda0003f05270 */
[----:B------:R-:W-:Y:S05]  /*0810*/  @P0 BRA `(.L_x_11) ;  /* 0x00000000002c0947 */ /* 0x000fea0003800000 */
[----:B--23--:R-:W-:Y:S01]  /*0820*/  UMOV UR6, 0x400 ;  /* 0x0000040000067882 */ /* 0x00cfe20000000000 */
[----:B------:R-:W-:Y:S01]  /*0830*/  UMOV UR4, 0x20 ;  /* 0x0000002000047882 */ /* 0x000fe20000000000 */
[----:B------:R-:W-:Y:S02]  /*0840*/  ULEA UR6, UR55, UR6, 0x18 ;  /* 0x0000000637067291 */ /* 0x000fe4000f8ec0ff */
[----:B------:R-:W-:-:S04]  /*0850*/  UIADD3 UR4, UPT, UPT, -UR4, 0x100000, URZ ;  /* 0x0010000004047890 */ /* 0x000fc8000fffe1ff */
[----:B------:R-:W-:Y:S02]  /*0860*/  USHF.L.U32 UR5, UR4, 0xb, URZ ;  /* 0x0000000b04057899 */ /* 0x000fe400080006ff */
[----:B------:R-:W-:Y:S01]  /*0870*/  USHF.L.U32 UR4, UR4, 0x1, URZ ;  /* 0x0000000104047899 */ /* 0x000fe200080006ff */
[----:B------:R-:W-:Y:S01]  /*0880*/  ELECT P0, URZ, PT ;  /* 0x0000000000ff782f */ /* 0x000fe20003800000 */
[----:B------:R-:W2:Y:S10]  /*0890*/  FENCE.VIEW.ASYNC.S ;  /* 0x00000000000073c6 */ /* 0x000eb40000000000 */
[----:B--2---:R4:W2:Y:S01]  /*08a0*/  SYNCS.EXCH.64 URZ, [UR6+0x40], UR4 ;  /* 0x0000400406ff75b2 */ /* 0x0048a20008000100 */
[----:B------:R4:W3:Y:S02]  /*08b0*/  SYNCS.EXCH.64 URZ, [UR6+0x48], UR4 ;  /* 0x0000480406ff75b2 */ /* 0x0008e40008000100 */
[----:B----4-:R-:W-:Y:S01]  /*08c0*/  NOP ;  /* 0x0000000000007918 */ /* 0x010fe20000000000 */
.L_x_11:
[----:B------:R-:W4:Y:S01]  /*08d0*/  SHFL.IDX PT, R0, R148, RZ, 0x1f ;  /* 0x00001fff94007589 */ /* 0x000f2200000e0000 */
[----:B------:R-:W-:Y:S01]  /*08e0*/  NOP ;  /* 0x0000000000007918 */ /* 0x000fe20000000000 */
[----:B----4-:R-:W-:-:S13]  /*08f0*/  ISETP.NE.AND P0, PT, R0, 0x4, PT ;  /* 0x000000040000780c */ /* 0x010fda0003f05270 */
[----:B------:R-:W-:Y:S05]  /*0900*/  @P0 BRA `(.L_x_12) ;  /* 0x0000000000480947 */ /* 0x000fea0003800000 */
[----:B--23--:R-:W-:Y:S01]  /*0910*/  UMOV UR4, 0x3a0 ;  /* 0x000003a000047882 */ /* 0x00cfe20000000000 */
[----:B------:R-:W-:Y:S01]  /*0920*/  UMOV UR6, 0x400 ;  /* 0x0000040000067882 */ /* 0x000fe20000000000 */
[----:B------:R-:W-:Y:S01]  /*0930*/  USEL UR4, UR4, 0x320, UP3 ;  /* 0x0000032004047887 */ /* 0x000fe20009800000 */
        /* <DEDUP_REMOVED lines=10> */
[----:B--2---:R4:W2:Y:S08]  /*09e0*/  SYNCS.EXCH.64 URZ, [UR6+0x50], UR8 ;  /* 0x0000500806ff75b2 */ /* 0x0048b00008000100 */
[----:B------:R4:W3:Y:S01]  /*09f0*/  SYNCS.EXCH.64 URZ, [UR6+0x60], UR4 ;  /* 0x0000600406ff75b2 */ /* 0x0008e20008000100 */
[----:B------:R4:W1:Y:S01]  /*0a00*/  SYNCS.EXCH.64 URZ, [UR6+0x58], UR8 ;  /* 0x0000580806ff75b2 */ /* 0x0008620008000100 */
[----:B------:R4:W1:Y:S02]  /*0a10*/  SYNCS.EXCH.64 URZ, [UR6+0x68], UR4 ;  /* 0x0000680406ff75b2 */ /* 0x0008640008000100 */
[----:B----4-:R-:W-:Y:S01]  /*0a20*/  NOP ;  /* 0x0000000000007918 */ /* 0x010fe20000000000 */
.L_x_12:
[----:B------:R-:W4:Y:S01]  /*0a30*/  SHFL.IDX PT, R0, R148, RZ, 0x1f ;  /* 0x00001fff94007589 */ /* 0x000f2200000e0000 */
[----:B------:R-:W-:Y:S01]  /*0a40*/  NOP ;  /* 0x0000000000007918 */ /* 0x000fe20000000000 */
[----:B----4-:R-:W-:-:S13]  /*0a50*/  ISETP.NE.AND P0, PT, R0, 0x5, PT ;  /* 0x000000050000780c */ /* 0x010fda0003f05270 */
[----:B------:R-:W-:Y:S05]  /*0a60*/  @P0 BRA `(.L_x_13) ;  /* 0x0000000000540947 */ /* 0x000fea0003800000 */
[----:B--23--:R-:W-:Y:S01]  /*0a70*/  UMOV UR4, 0x400 ;  /* 0x0000040000047882 */ /* 0x00cfe20000000000 */
        /* <DEDUP_REMOVED lines=14> */
[----:B------:R4:W1:Y:S01]  /*0b60*/  SYNCS.EXCH.64 URZ, [UR4+0x98], UR8 ;  /* 0x0000980804ff75b2 */ /* 0x0008620008000100 */
[----:B------:R4:W1:Y:S01]  /*0b70*/  SYNCS.EXCH.64 URZ, [UR4+0x80], UR6 ;  /* 0x0000800604ff75b2 */ /* 0x0008620008000100 */
[----:B------:R4:W1:Y:S01]  /*0b80*/  SYNCS.EXCH.64 URZ, [UR4+0xa0], UR8 ;  /* 0x0000a00804ff75b2 */ /* 0x0008620008000100 */
[----:B------:R4:W1:Y:S01]  /*0b90*/  SYNCS.EXCH.64 URZ, [UR4+0x88], UR6 ;  /* 0x0000880604ff75b2 */ /* 0x0008620008000100 */
[----:B------:R4:W1:Y:S02]  /*0ba0*/  SYNCS.EXCH.64 URZ, [UR4+0xa8], UR8 ;  /* 0x0000a80804ff75b2 */ /* 0x0008640008000100 */
[----:B----4-:R-:W-:Y:S01]  /*0bb0*/  NOP ;  /* 0x0000000000007918 */ /* 0x010fe20000000000 */
.L_x_13:
[----:B------:R-:W4:Y:S01]  /*0bc0*/  SHFL.IDX PT, R0, R148, RZ, 0x1f ;  /* 0x00001fff94007589 */ /* 0x000f2200000e0000 */
[----:B------:R-:W-:Y:S01]  /*0bd0*/  ISETP.NE.OR P1, PT, RZ, UR18, !P1 ;  /* 0x00000012ff007c0c */ /* 0x000fe2000cf25670 */
        /* <DEDUP_REMOVED lines=12> */
[----:B------:R4:W3:Y:S01]  /*0ca0*/  SYNCS.EXCH.64 URZ, [UR4+0xc0], UR6 ;  /* 0x0000c00604ff75b2 */ /* 0x0008e20008000100 */
[----:B------:R4:W1:Y:S01]  /*0cb0*/  SYNCS.EXCH.64 URZ, [UR4+0xb8], UR6 ;  /* 0x0000b80604ff75b2 */ /* 0x0008620008000100 */
[----:B------:R4:W1:Y:S02]  /*0cc0*/  SYNCS.EXCH.64 URZ, [UR4+0xc8], UR6 ;  /* 0x0000c80604ff75b2 */ /* 0x0008640008000100 */
[----:B----4-:R-:W-:Y:S01]  /*0cd0*/  NOP ;  /* 0x0000000000007918 */ /* 0x010fe20000000000 */
.L_x_14:
[----:B------:R-:W-:Y:S01]  /*0ce0*/  VOTEU.ALL UP0, P1 ;  /* 0x0000000000ff7886 */ /* 0x000fe20000800000 */
[----:B--23--:R-:W-:Y:S01]  /*0cf0*/  UMOV UR4, 0x20 ;  /* 0x0000002000047882 */ /* 0x00cfe20000000000 */
[----:B------:R-:W2:Y:S01]  /*0d00*/  LDCU UR7, c[0x0][0x36c] ;  /* 0x00006d80ff0777ac */ /* 0x000ea20008000800 */
[----:B------:R-:W-:Y:S01]  /*0d10*/  NOP ;  /* 0x0000000000007918 */ /* 0x000fe20000000000 */
[----:B------:R-:W-:Y:S01]  /*0d20*/  LOP3.LUT R0, R142, 0x1f, RZ, 0xc0, !PT ;  /* 0x0000001f8e007812 */ /* 0x000fe200078ec0ff */
[----:B------:R-:W-:Y:S01]  /*0d30*/  @!UP0 UMOV UR6, 0x400 ;  /* 0x0000040000068882 */ /* 0x000fe20000000000 */
[----:B------:R-:W-:-:S04]  /*0d40*/  @!UP0 UIADD3 UR4, UPT, UPT, -UR4, 0x100000, URZ ;  /* 0x0010000004048890 */ /* 0x000fc8000fffe1ff */
[----:B------:R-:W-:Y:S02]  /*0d50*/  @!UP0 USHF.L.U32 UR5, UR4, 0xb, URZ ;  /* 0x0000000b04058899 */ /* 0x000fe400080006ff */
[----:B------:R-:W-:Y:S02]  /*0d60*/  @!UP0 USHF.L.U32 UR4, UR4, 0x1, URZ ;  /* 0x0000000104048899 */ /* 0x000fe400080006ff */
[----:B------:R-:W-:Y:S01]  /*0d70*/  @!UP0 ULEA UR6, UR55, UR6, 0x18 ;  /* 0x0000000637068291 */ /* 0x000fe2000f8ec0ff */
[----:B------:R-:W-:Y:S01]  /*0d80*/  VOTEU.ALL UP0, P1 ;  /* 0x0000000000ff7886 */ /* 0x000fe20000800000 */
[----:B------:R-:W-:Y:S02]  /*0d90*/  UISETP.NE.AND UP4, UPT, UR18, URZ, UPT ;  /* 0x000000ff1200728c */ /* 0x000fe4000bf85270 */
[----:B--2---:R-:W-:Y:S01]  /*0da0*/  UISETP.EQ.U32.AND UP5, UPT, UR7, 0x1, UPT ;  /* 0x000000010700788c */ /* 0x004fe2000bfa2070 */
[----:B------:R-:W2:Y:S07]  /*0db0*/  FENCE.VIEW.ASYNC.S ;  /* 0x00000000000073c6 */ /* 0x000eae0000000000 */
[----:B--2---:R2:W3:Y:S01]  /*0dc0*/  @!UP0 SYNCS.EXCH.64 URZ, [UR6+0xd0], UR4 ;  /* 0x0000d00406ff85b2 */ /* 0x0044e20008000100 */
[----:B------:R-:W-:Y:S05]  /*0dd0*/  BRA.U !UP5, `(.L_x_15) ;  /* 0x000000010d087547 */ /* 0x000fea000b800000 */
[----:B-1-3--:R-:W-:Y:S01]  /*0de0*/  UCGABAR_ARV ;  /* 0x00000000000079c7 */ /* 0x00afe20008000000 */
[----:B------:R-:W-:Y:S05]  /*0df0*/  BRA `(.L_x_16) ;  /* 0x0000000000047947 */ /* 0x000fea0003800000 */
.L_x_15:
[----:B-1-3--:R-:W-:Y:S01]  /*0e00*/  NOP ;  /* 0x0000000000007918 */ /* 0x00afe20000000000 */
.L_x_16:
[----:B------:R-:W1:Y:S01]  /*0e10*/  S2UR UR28, SR_CTAID.X ;  /* 0x00000000001c79c3 */ /* 0x000e620000002500 */
[----:B------:R-:W-:-:S05]  /*0e20*/  CS2R.32 R3, SR_CgaSize ;  /* 0x0000000000037805 */ /* 0x000fca0000008a00 */
[----:B------:R-:W-:-:S05]  /*0e30*/  IMAD R3, R3, -0xa0, RZ ;  /* 0xffffff6003037824 */ /* 0x000fca00078e02ff */
[----:B--2---:R-:W-:-:S14]  /*0e40*/  R2UR UR5, R3 ;  /* 0x00000000030572ca */ /* 0x004fdc00000e0000 */
[----:B------:R-:W2:Y:S01]  /*0e50*/  LDCU UR5, c[0x0][UR5+0x2b0] ;  /* 0x00005600050577ac */ /* 0x000ea20008000800 */
[----:B------:R-:W-:-:S05]  /*0e60*/  CS2R.32 R3, SR_CgaSize ;  /* 0x0000000000037805 */ /* 0x000fca0000008a00 */
[----:B------:R-:W-:-:S05]  /*0e70*/  IMAD R3, R3, -0xa0, RZ ;  /* 0xffffff6003037824 */ /* 0x000fca00078e02ff */
[----:B------:R-:W-:-:S14]  /*0e80*/  R2UR UR4, R3 ;  /* 0x00000000030472ca */ /* 0x000fdc00000e0000 */
[----:B------:R-:W3:Y:S01]  /*0e90*/  LDCU UR4, c[0x0][UR4+0x2b4] ;  /* 0x00005680040477ac */ /* 0x000ee20008000800 */
[----:B------:R-:W4:Y:S01]  /*0ea0*/  S2UR UR7, SR_CTAID.Y ;  /* 0x00000000000779c3 */ /* 0x000f220000002600 */
[----:B------:R-:W3:Y:S01]  /*0eb0*/  LDCU UR19, c[0x0][0xb24] ;  /* 0x00016480ff1377ac */ /* 0x000ee20008000800 */
[----:B------:R-:W-:-:S05]  /*0ec0*/  CS2R.32 R3, SR_CgaSize ;  /* 0x0000000000037805 */ /* 0x000fca0000008a00 */
[----:B------:R-:W-:-:S05]  /*0ed0*/  IMAD R3, R3, -0xa0, RZ ;  /* 0xffffff6003037824 */ /* 0x000fca00078e02ff */
[----:B------:R-:W-:-:S14]  /*0ee0*/  R2UR UR60, R3 ;  /* 0x00000000033c72ca */ /* 0x000fdc00000e0000 */
[----:B------:R-:W3:Y:S01]  /*0ef0*/  LDCU UR60, c[0x0][UR60+0x2a0] ;  /* 0x000054003c3c77ac */ /* 0x000ee20008000800 */
[----:B------:R-:W1:Y:S01]  /*0f00*/  S2UR UR36, SR_CTAID.Z ;  /* 0x00000000002479c3 */ /* 0x000e620000002700 */
[----:B------:R-:W-:-:S05]  /*0f10*/  CS2R.32 R3, SR_CgaSize ;  /* 0x0000000000037805 */ /* 0x000fca0000008a00 */
[----:B------:R-:W-:-:S05]  /*0f20*/  IMAD R3, R3, -0xa0, RZ ;  /* 0xffffff6003037824 */ /* 0x000fca00078e02ff */
[----:B------:R-:W-:-:S14]  /*0f30*/  R2UR UR57, R3 ;  /* 0x00000000033972ca */ /* 0x000fdc00000e0000 */
[----:B------:R-:W3:Y:S01]  /*0f40*/  LDCU UR57, c[0x0][UR57+0x2a4] ;  /* 0x00005480393977ac */ /* 0x000ee20008000800 */
[----:B------:R-:W-:Y:S02]  /*0f50*/  UISETP.GT.U32.AND UP0, UPT, UR33, 0xffff, UPT ;  /* 0x0000ffff2100788c */ /* 0x000fe4000bf04070 */
[----:B------:R-:W-:Y:S01]  /*0f60*/  USHF.L.U32 UR24, UR55, 0xb, URZ ;  /* 0x0000000b37187899 */ /* 0x000fe200080006ff */
[----:B-1----:R-:W-:Y:S01]  /*0f70*/  I2FP.F32.U32 R3, UR28 ;  /* 0x0000001c00037c45 */ /* 0x002fe20008201000 */
[----:B------:R-:W-:Y:S01]  /*0f80*/  UMOV UR29, 0x5 ;  /* 0x00000005001d7882 */ /* 0x000fe20000000000 */
[----:B------:R-:W1:Y:S03]  /*0f90*/  LDCU UR40, c[0x0][0xb24] ;  /* 0x00016480ff2877ac */ /* 0x000e660008000800 */
[----:B--2---:R-:W-:Y:S01]  /*0fa0*/  FMUL R3, R3, UR5 ;  /* 0x0000000503037c20 */ /* 0x004fe20008400000 */
[----:B------:R-:W-:Y:S01]  /*0fb0*/  USEL UR5, UR33, 0xffff, !UP0 ;  /* 0x0000ffff21057887 */ /* 0x000fe2000c000000 */
[----:B----4-:R-:W-:Y:S01]  /*0fc0*/  I2FP.F32.U32 R2, UR7 ;  /* 0x0000000700027c45 */ /* 0x010fe20008201000 */
[----:B------:R-:W2:Y:S03]  /*0fd0*/  LDCU UR27, c[0x0][0xb30] ;  /* 0x00016600ff1b77ac */ /* 0x000ea60008000800 */
[----:B------:R-:W4:Y:S01]  /*0fe0*/  F2I.U32.TRUNC.NTZ R3, R3 ;  /* 0x0000000300037305 */ /* 0x000f22000020f000 */
[----:B---3--:R-:W-:Y:S01]  /*0ff0*/  FMUL R2, R2, UR4 ;  /* 0x0000000402027c20 */ /* 0x008fe20008400000 */
[----:B------:R-:W-:-:S02]  /*1000*/  ULOP3.LUT UR25, UR5, 0xffff, URZ, 0xc0, !UPT ;  /* 0x0000ffff05197892 */ /* 0x000fc4000f8ec0ff */
[----:B------:R-:W-:Y:S01]  /*1010*/  UISETP.GE.AND UP2, UPT, UR19, 0x1, UPT ;  /* 0x000000011300788c */ /* 0x000fe2000bf46270 */
[----:B------:R-:W-:-:S03]  /*1020*/  UMOV UR46, UR7 ;  /* 0x00000007002e7c82 */ /* 0x000fc60008000000 */
[----:B------:R-:W3:Y:S01]  /*1030*/  F2I.U32.TRUNC.NTZ R2, R2 ;  /* 0x0000000200027305 */ /* 0x000ee2000020f000 */
[----:B------:R-:W-:Y:S01]  /*1040*/  UMOV UR45, UR28 ;  /* 0x0000001c002d7c82 */ /* 0x000fe20008000000 */
[----:B----4-:R-:W-:Y:S02]  /*1050*/  R2UR UR4, R3 ;  /* 0x00000000030472ca */ /* 0x010fe400000e0000 */
[----:B------:R-:W-:Y:S02]  /*1060*/  PRMT R3, RZ, 0x7610, R3 ;  /* 0x00007610ff037816 */ /* 0x000fe40000000003 */
[----:B---3--:R-:W-:Y:S02]  /*1070*/  R2UR UR6, R2 ;  /* 0x00000000020672ca */ /* 0x008fe400000e0000 */
[----:B------:R-:W-:-:S07]  /*1080*/  PRMT R2, RZ, 0x7610, R2 ;  /* 0x00007610ff027816 */ /* 0x000fce0000000002 */
[----:B------:R-:W-:-:S04]  /*1090*/  UIADD3 UR5, UPT, UPT, -UR4, URZ, URZ ;  /* 0x000000ff04057290 */ /* 0x000fc8000fffe1ff */
[----:B------:R-:W-:Y:S02]  /*10a0*/  UIMAD UR60, UR60, UR5, UR28 ;  /* 0x000000053c3c72a4 */ /* 0x000fe4000f8e021c */
[----:B------:R-:W-:-:S04]  /*10b0*/  UIADD3 UR4, UPT, UPT, -UR6, URZ, URZ ;  /* 0x000000ff06047290 */ /* 0x000fc8000fffe1ff */
[----:B------:R-:W-:Y:S01]  /*10c0*/  UIMAD UR57, UR57, UR4, UR7 ;  /* 0x00000004393972a4 */ /* 0x000fe2000f8e0207 */
[----:B-12---:R-:W-:Y:S11]  /*10d0*/  BRA.U UP4, `(.L_x_17) ;  /* 0x00000001043c7547 */ /* 0x006ff6000b800000 */
[----:B------:R-:W-:Y:S02]  /*10e0*/  UISETP.GT.U32.AND UP0, UPT, UR60, 0x1, UPT ;  /* 0x000000013c00788c */ /* 0x000fe4000bf04070 */
[----:B------:R-:W-:Y:S02]  /*10f0*/  ULOP3.LUT UR4, UR60, 0xfffffffe, URZ, 0xc0, !UPT ;  /* 0xfffffffe3c047892 */ /* 0x000fe4000f8ec0ff */
[----:B------:R-:W-:Y:S02]  /*1100*/  UISETP.NE.AND UP1, UPT, UR57, URZ, UP0 ;  /* 0x000000ff3900728c */ /* 0x000fe40008725270 */
[----:B------:R-:W-:Y:S02]  /*1110*/  UISETP.NE.AND UP0, UPT, UR57, 0x1, UP0 ;  /* 0x000000013900788c */ /* 0x000fe40008705270 */
[----:B------:R-:W-:Y:S02]  /*1120*/  USEL UR7, URZ, 0x1, UP1 ;  /* 0x00000001ff077887 */ /* 0x000fe40008800000 */
[----:B------:R-:W-:-:S02]  /*1130*/  USEL UR6, URZ, 0x4, UP0 ;  /* 0x00000004ff067887 */ /* 0x000fc40008000000 */
[----:B------:R-:W-:Y:S02]  /*1140*/  USEL UR5, URZ, 0x2, UP1 ;  /* 0x00000002ff057887 */ /* 0x000fe40008800000 */
[----:B------:R-:W-:Y:S02]  /*1150*/  ULEA UR4, UR57, UR4, 0x1 ;  /* 0x0000000439047291 */ /* 0x000fe4000f8e08ff */
[----:B------:R-:W-:Y:S02]  /*1160*/  USEL UR8, URZ, 0x8, UP0 ;  /* 0x00000008ff087887 */ /* 0x000fe40008000000 */
[----:B------:R-:W-:-:S03]  /*1170*/  UIADD3 UR5, UPT, UPT, UR5, UR6, UR7 ;  /* 0x0000000605057290 */ /* 0x000fc6000fffe007 */
[----:B------:R-:W-:Y:S01]  /*1180*/  UMOV UR6, 0x3 ;  /* 0x0000000300067882 */ /* 0x000fe20000000000 */
[----:B------:R-:W-:Y:S02]  /*1190*/  UIADD3 UR5, UPT, UPT, UR5, UR8, URZ ;  /* 0x0000000805057290 */ /* 0x000fe4000fffe0ff */
[----:B------:R-:W-:-:S04]  /*11a0*/  USHF.L.U32 UR4, UR6, UR4, URZ ;  /* 0x0000000406047299 */ /* 0x000fc800080006ff */
[----:B------:R-:W-:Y:S02]  /*11b0*/  MOV R3, UR5 ;  /* 0x0000000500037c02 */ /* 0x000fe40008000f00 */
[----:B------:R-:W-:Y:S02]  /*11c0*/  MOV R2, UR4 ;  /* 0x0000000400027c02 */ /* 0x000fe40008000f00 */
.L_x_17:
[----:B------:R-:W-:Y:S05]  /*11d0*/  BRA.U !UP2, `(.L_x_18) ;  /* 0x000000010ad47547 */ /* 0x000fea000b800000 */
[----:B------:R-:W1:Y:S01]  /*11e0*/  LDCU.128 UR20, c[0x0][0xb10] ;  /* 0x00016200ff1477ac */ /* 0x000e620008000c00 */
[----:B------:R-:W2:Y:S01]  /*11f0*/  LDCU UR6, c[0x0][0x370] ;  /* 0x00006e00ff0677ac */ /* 0x000ea20008000800 */
[----:B------:R-:W3:Y:S01]  /*1200*/  LDCU UR5, c[0x0][0x374] ;  /* 0x00006e80ff0577ac */ /* 0x000ee20008000800 */
[----:B------:R-:W4:Y:S01]  /*1210*/  LDCU UR26, c[0x0][0xb0c] ;  /* 0x00016180ff1a77ac */ /* 0x000f220008000800 */
[----:B------:R-:W4:Y:S01]  /*1220*/  LDCU UR4, c[0x0][0xb20] ;  /* 0x00016400ff0477ac */ /* 0x000f220008000800 */
[----:B------:R-:W4:Y:S01]  /*1230*/  LDCU.64 UR8, c[0x0][0xb28] ;  /* 0x00016500ff0877ac */ /* 0x000f220008000a00 */
[----:B-1----:R-:W-:Y:S02]  /*1240*/  UISETP.NE.AND UP0, UPT, UR22, 0x1, UPT ;  /* 0x000000011600788c */ /* 0x002fe4000bf05270 */
[----:B---3--:R-:W-:Y:S02]  /*1250*/  UIMAD.WIDE.U32 UR10, UR5, UR23, URZ ;  /* 0x00000017050a72a5 */ /* 0x008fe4000f8e00ff */
[----:B--2---:R-:W-:-:S02]  /*1260*/  UIMAD.WIDE.U32 UR12, UR6, UR20, URZ ;  /* 0x00000014060c72a5 */ /* 0x004fc4000f8e00ff */
[----:B----4-:R-:W-:Y:S02]  /*1270*/  UISETP.NE.AND UP1, UPT, UR26, 0x1, UPT ;  /* 0x000000011a00788c */ /* 0x010fe4000bf25270 */
[----:B------:R-:W-:Y:S01]  /*1280*/  UISETP.NE.AND UP2, UPT, UR19, 0x1, UPT ;  /* 0x000000011300788c */ /* 0x000fe2000bf45270 */
[----:B------:R-:W-:Y:S02]  /*1290*/  UMOV UR10, UR11 ;  /* 0x0000000b000a7c82 */ /* 0x000fe40008000000 */
[----:B------:R-:W-:Y:S01]  /*12a0*/  UMOV UR12, UR13 ;  /* 0x0000000d000c7c82 */ /* 0x000fe20008000000 */
[----:B------:R-:W-:Y:S02]  /*12b0*/  @UP0 USHF.R.U32.HI UR5, URZ, UR4, UR10 ;  /* 0x00000004ff050299 */ /* 0x000fe4000801160a */
[----:B------:R-:W-:Y:S02]  /*12c0*/  UIMAD.WIDE.U32 UR16, UR46, UR23, URZ ;  /* 0x000000172e1072a5 */ /* 0x000fe4000f8e00ff */
[----:B------:R-:W-:-:S02]  /*12d0*/  UIMAD.WIDE.U32 UR10, UR5, UR8, URZ ;  /* 0x00000008050a72a5 */ /* 0x000fc4000f8e00ff */
[----:B------:R-:W-:Y:S02]  /*12e0*/  @UP1 USHF.R.U32.HI UR6, URZ, UR21, UR12 ;  /* 0x00000015ff061299 */ /* 0x000fe4000801160c */
[----:B------:R-:W-:Y:S02]  /*12f0*/  UIMAD.WIDE.U32 UR14, UR28, UR20, URZ ;  /* 0x000000141c0e72a5 */ /* 0x000fe4000f8e00ff */
[----:B------:R-:W-:Y:S01]  /*1300*/  UIMAD.WIDE.U32 UR12, UR6, UR8, URZ ;  /* 0x00000008060c72a5 */ /* 0x000fe2000f8e00ff */
[----:B------:R-:W-:Y:S01]  /*1310*/  UMOV UR16, UR17 ;  /* 0x0000001100107c82 */ /* 0x000fe20008000000 */
[----:B------:R-:W-:Y:S01]  /*1320*/  UMOV UR10, UR11 ;  /* 0x0000000b000a7c82 */ /* 0x000fe20008000000 */
[----:B------:R-:W-:Y:S02]  /*1330*/  USHF.R.U32.HI UR16, URZ, UR4, UR16 ;  /* 0x00000004ff107299 */ /* 0x000fe40008011610 */
[----:B------:R-:W-:Y:S02]  /*1340*/  @UP2 USHF.R.U32.HI UR5, URZ, UR9, UR10 ;  /* 0x00000009ff052299 */ /* 0x000fe4000801160a */
[----:B------:R-:W-:Y:S01]  /*1350*/  UMOV UR7, UR13 ;  /* 0x0000000d00077c82 */ /* 0x000fe20008000000 */
[----:B------:R-:W-:Y:S01]  /*1360*/  UMOV UR14, UR15 ;  /* 0x0000000f000e7c82 */ /* 0x000fe20008000000 */
[----:B------:R-:W-:-:S02]  /*1370*/  @UP2 USHF.R.U32.HI UR6, URZ, UR9, UR7 ;  /* 0x00000009ff062299 */ /* 0x000fc40008011607 */
[----:B------:R-:W-:Y:S02]  /*1380*/  USHF.R.U32.HI UR14, URZ, UR21, UR14 ;  /* 0x00000015ff0e7299 */ /* 0x000fe4000801160e */
[----:B------:R-:W-:Y:S02]  /*1390*/  USEL UR4, UR46, UR16, !UP0 ;  /* 0x000000102e047287 */ /* 0x000fe4000c000000 */
[----:B------:R-:W-:Y:S02]  /*13a0*/  UIMAD UR7, UR5, UR19, URZ ;  /* 0x00000013050772a4 */ /* 0x000fe4000f8e02ff */
[----:B------:R-:W-:Y:S02]  /*13b0*/  USEL UR5, UR28, UR14, !UP1 ;  /* 0x0000000e1c057287 */ /* 0x000fe4000c800000 */
[----:B------:R-:W-:Y:S02]  /*13c0*/  UIMAD UR12, UR6, UR19, URZ ;  /* 0x00000013060c72a4 */ /* 0x000fe4000f8e02ff */
[----:B------:R-:W-:-:S02]  /*13d0*/  UISETP.GE.AND UP0, UPT, UR4, UR7, UPT ;  /* 0x000000070400728c */ /* 0x000fc4000bf06270 */
[----:B------:R-:W-:Y:S02]  /*13e0*/  UIMAD.WIDE.U32 UR10, UR4, UR8, URZ ;  /* 0x00000008040a72a5 */ /* 0x000fe4000f8e00ff */
[----:B------:R-:W-:Y:S02]  /*13f0*/  UISETP.GE.OR UP0, UPT, UR5, UR12, UP0 ;  /* 0x0000000c0500728c */ /* 0x000fe40008706670 */
[----:B------:R-:W-:Y:S02]  /*1400*/  UIMAD.WIDE.U32 UR12, UR5, UR8, URZ ;  /* 0x00000008050c72a5 */ /* 0x000fe4000f8e00ff */
[----:B------:R-:W-:Y:S01]  /*1410*/  UIADD3 UR10, UPT, UPT, -UR4, URZ, URZ ;  /* 0x000000ff040a7290 */ /* 0x000fe2000fffe1ff */
[----:B------:R-:W-:Y:S01]  /*1420*/  UMOV UR8, UR11 ;  /* 0x0000000b00087c82 */ /* 0x000fe20008000000 */
[----:B------:R-:W-:Y:S02]  /*1430*/  UIADD3 UR45, UPT, UPT, -UR5, URZ, URZ ;  /* 0x000000ff052d7290 */ /* 0x000fe4000fffe1ff */
[----:B------:R-:W-:-:S03]  /*1440*/  USHF.R.U32.HI UR8, URZ, UR9, UR8 ;  /* 0x00000009ff087299 */ /* 0x000fc60008011608 */
[----:B------:R-:W-:Y:S01]  /*1450*/  @!UP0 UMOV UR7, UR13 ;  /* 0x0000000d00078c82 */ /* 0x000fe20008000000 */
[----:B------:R-:W-:Y:S02]  /*1460*/  UIMAD UR46, UR22, UR10, UR46 ;  /* 0x0000000a162e72a4 */ /* 0x000fe4000f8e022e */
[----:B------:R-:W-:Y:S02]  /*1470*/  USEL UR8, UR4, UR8, !UP2 ;  /* 0x0000000804087287 */ /* 0x000fe4000d000000 */
[----:B------:R-:W-:Y:S02]  /*1480*/  @!UP0 USHF.R.U32.HI UR7, URZ, UR9, UR7 ;  /* 0x00000009ff078299 */ /* 0x000fe40008011607 */
[----:B------:R-:W-:Y:S02]  /*1490*/  UIADD3 UR9, UPT, UPT, -UR8, URZ, URZ ;  /* 0x000000ff08097290 */ /* 0x000fe4000fffe1ff */
[----:B------:R-:W-:Y:S02]  /*14a0*/  @!UP0 USEL UR7, UR5, UR7, !UP2 ;  /* 0x0000000705078287 */ /* 0x000fe4000d000000 */
[----:B------:R-:W-:-:S02]  /*14b0*/  UIMAD UR9, UR19, UR9, UR4 ;  /* 0x00000009130972a4 */ /* 0x000fc4000f8e0204 */
[----:B------:R-:W-:Y:S02]  /*14c0*/  @!UP0 UIADD3 UR8, UPT, UPT, UR8, -UR7, URZ ;  /* 0x8000000708088290 */ /* 0x000fe4000fffe0ff */
[----:B------:R-:W-:Y:S02]  /*14d0*/  @!UP0 UIMAD UR6, UR9, UR6, UR7 ;  /* 0x00000006090682a4 */ /* 0x000fe4000f8e0207 */
[----:B------:R-:W-:Y:S02]  /*14e0*/  @!UP0 UIMAD UR4, UR8, UR19, UR5 ;  /* 0x00000013080482a4 */ /* 0x000fe4000f8e0205 */
[----:B------:R-:W-:Y:S02]  /*14f0*/  UIMAD UR45, UR26, UR45, UR28 ;  /* 0x0000002d1a2d72a4 */ /* 0x000fe4000f8e021c */
[----:B------:R-:W-:Y:S01]  /*1500*/  UIMAD UR46, UR4, UR22, UR46 ;  /* 0x00000016042e72a4 */ /* 0x000fe2000f8e022e */
[----:B------:R-:W-:Y:S02]  /*1510*/  @!UP0 UMOV UR5, UR6 ;  /* 0x0000000600058c82 */ /* 0x000fe40008000000 */
[----:B------:R-:W-:-:S12]  /*1520*/  UIMAD UR45, UR5, UR26, UR45 ;  /* 0x0000001a052d72a4 */ /* 0x000fd8000f8e022d */
.L_x_18:
[----:B------:R-:W-:Y:S02]  /*1530*/  UISETP.NE.AND UP1, UPT, UR27, 0x1, UPT ;  /* 0x000000011b00788c */ /* 0x000fe4000bf25270 */
[----:B------:R-:W-:Y:S02]  /*1540*/  UISETP.NE.AND UP0, UPT, UR18, 0x2, UPT ;  /* 0x000000021200788c */ /* 0x000fe4000bf05270 */
[----:B------:R-:W-:Y:S02]  /*1550*/  ULOP3.LUT UR24, UR24, 0x1000, URZ, 0xc0, !UPT ;  /* 0x0000100018187892 */ /* 0x000fe4000f8ec0ff */
[----:B------:R-:W-:-:S03]  /*1560*/  USHF.L.U32 UR21, UR29, UR25, URZ ;  /* 0x000000191d157299 */ /* 0x000fc600080006ff */
[----:B------:R-:W-:Y:S09]  /*1570*/  BRA.U UP1, `(.L_x_19) ;  /* 0x0000000101447547 */ /* 0x000ff2000b800000 */
[----:B------:R-:W1:Y:S01]  /*1580*/  LDCU.128 UR8, c[0x0][0xb10] ;  /* 0x00016200ff0877ac */ /* 0x000e620008000c00 */
[----:B------:R-:W2:Y:S01]  /*1590*/  LDCU UR12, c[0x0][0xb0c] ;  /* 0x00016180ff0c77ac */ /* 0x000ea20008000800 */
[----:B------:R-:W3:Y:S01]  /*15a0*/  LDCU UR13, c[0x0][0xb20] ;  /* 0x00016400ff0d77ac */ /* 0x000ee20008000800 */
[----:B-1----:R-:W-:Y:S02]  /*15b0*/  UIMAD.WIDE.U32 UR6, UR45, UR8, URZ ;  /* 0x000000082d0672a5 */ /* 0x002fe4000f8e00ff */
[----:B------:R-:W-:Y:S02]  /*15c0*/  UIMAD.WIDE.U32 UR4, UR46, UR11, URZ ;  /* 0x0000000b2e0472a5 */ /* 0x000fe4000f8e00ff */
[----:B--2---:R-:W-:Y:S02]  /*15d0*/  UISETP.NE.AND UP2, UPT, UR12, 0x1, UPT ;  /* 0x000000010c00788c */ /* 0x004fe4000bf45270 */
[----:B------:R-:W-:Y:S01]  /*15e0*/  UISETP.NE.AND UP1, UPT, UR10, 0x1, UPT ;  /* 0x000000010a00788c */ /* 0x000fe2000bf25270 */
[----:B------:R-:W-:-:S02]  /*15f0*/  UMOV UR6, UR7 ;  /* 0x0000000700067c82 */ /* 0x000fc40008000000 */
[----:B------:R-:W-:Y:S01]  /*1600*/  UMOV UR4, UR5 ;  /* 0x0000000500047c82 */ /* 0x000fe20008000000 */
[----:B------:R-:W-:Y:S02]  /*1610*/  USHF.R.U32.HI UR6, URZ, UR9, UR6 ;  /* 0x00000009ff067299 */ /* 0x000fe40008011606 */
[----:B---3--:R-:W-:Y:S02]  /*1620*/  USHF.R.U32.HI UR4, URZ, UR13, UR4 ;  /* 0x0000000dff047299 */ /* 0x008fe40008011604 */
[----:B------:R-:W-:Y:S02]  /*1630*/  USEL UR5, UR45, UR6, !UP2 ;  /* 0x000000062d057287 */ /* 0x000fe4000d000000 */
[----:B------:R-:W-:-:S04]  /*1640*/  USEL UR4, UR46, UR4, !UP1 ;  /* 0x000000042e047287 */ /* 0x000fc8000c800000 */
[----:B------:R-:W-:Y:S02]  /*1650*/  UIADD3 UR6, UPT, UPT, -UR4, UR5, URZ ;  /* 0x0000000504067290 */ /* 0x000fe4000fffe1ff */
[----:B------:R-:W-:Y:S02]  /*1660*/  UIADD3 UR4, UPT, UPT, UR4, -UR5, URZ ;  /* 0x8000000504047290 */ /* 0x000fe4000fffe0ff */
[----:B------:R-:W-:Y:S02]  /*1670*/  UIMAD UR46, UR6, UR10, UR46 ;  /* 0x0000000a062e72a4 */ /* 0x000fe4000f8e022e */
[----:B------:R-:W-:-:S12]  /*1680*/  UIMAD UR45, UR4, UR12, UR45 ;  /* 0x0000000c042d72a4 */ /* 0x000fd8000f8e022d */
.L_x_19:
[----:B------:R-:W-:Y:S05]  /*1690*/  BRA.U !UP5, `(.L_x_20) ;  /* 0x000000010d0c7547 */ /* 0x000fea000b800000 */
[----:B------:R-:W-:Y:S01]  /*16a0*/  UCGABAR_WAIT ;  /* 0x0000000000007dc7 */ /* 0x000fe20008000000 */
[----:B------:R-:W-:Y:S01]  /*16b0*/  CCTL.IVALL ;  /* 0x00000000ff00798f */ /* 0x000fe20002000000 */
[----:B------:R-:W-:Y:S05]  /*16c0*/  BRA `(.L_x_21) ;  /* 0x0000000000047947 */ /* 0x000fea0003800000 */
.L_x_20:
[----:B------:R-:W-:Y:S06]  /*16d0*/  BAR.SYNC.DEFER_BLOCKING 0x0 ;  /* 0x0000000000007b1d */ /* 0x000fec0000010000 */
.L_x_21:
[----:B------:R-:W-:Y:S05]  /*16e0*/  BRA.U UP0, `(.L_x_22) ;  /* 0x0000001100c47547 */ /* 0x000fea000b800000 */
[----:B------:R-:W1:Y:S01]  /*16f0*/  LDCU UR6, c[0x0][0x38c] ;  /* 0x00007180ff0677ac */ /* 0x000e620008000800 */
[----:B------:R-:W-:Y:S01]  /*1700*/  PLOP3.LUT P1, PT, PT, PT, UP3, 0x80, 0x8 ;  /* 0x000000000008781c */ /* 0x000fe20003f2f038 */
[----:B------:R-:W-:Y:S01]  /*1710*/  IMAD.MOV.U32 R12, RZ, RZ, 0x1 ;  /* 0x00000001ff0c7424 */ /* 0x000fe200078e00ff */
[----:B------:R-:W-:Y:S01]  /*1720*/  ISETP.NE.AND P2, PT, R0, RZ, P3 ;  /* 0x000000ff0000720c */ /* 0x000fe20001f45270 */
[----:B------:R-:W-:Y:S01]  /*1730*/  USHF.L.U32 UR7, UR28, 0x7, URZ ;  /* 0x000000071c077899 */ /* 0x000fe200080006ff */
[----:B------:R-:W-:Y:S01]  /*1740*/  PLOP3.LUT P1, PT, P1, PT, PT, 0x8, 0x80 ;  /* 0x000000000080781c */ /* 0x000fe20000f2e170 */
[----:B------:R-:W-:Y:S01]  /*1750*/  USHF.L.U32 UR48, UR28, 0x5, URZ ;  /* 0x000000051c307899 */ /* 0x000fe200080006ff */
[----:B------:R-:W-:Y:S01]  /*1760*/  CS2R R10, SRZ ;  /* 0x00000000000a7805 */ /* 0x000fe2000001ff00 */
[----:B------:R-:W-:Y:S01]  /*1770*/  UISETP.NE.AND UP1, UPT, UR18, URZ, UPT ;  /* 0x000000ff1200728c */ /* 0x000fe2000bf25270 */
[----:B------:R-:W-:Y:S01]  /*1780*/  IMAD.MOV.U32 R9, RZ, RZ, RZ ;  /* 0x000000ffff097224 */ /* 0x000fe200078e00ff */
[----:B------:R-:W2:Y:S01]  /*1790*/  LDCU UR39, c[0x0][0x370] ;  /* 0x00006e00ff2777ac */ /* 0x000ea20008000800 */
[----:B------:R-:W-:Y:S01]  /*17a0*/  IMAD.MOV.U32 R8, RZ, RZ, 0x1 ;  /* 0x00000001ff087424 */ /* 0x000fe200078e00ff */
[----:B------:R-:W3:Y:S01]  /*17b0*/  LDCU.64 UR26, c[0x0][0x348] ;  /* 0x00006900ff1a77ac */ /* 0x000ee20008000a00 */
[----:B-1----:R-:W-:-:S02]  /*17c0*/  UIADD3 UR5, UPT, UPT, UR6, 0x3f, URZ ;  /* 0x0000003f06057890 */ /* 0x002fc4000fffe0ff */
[----:B------:R-:W-:Y:S02]  /*17d0*/  UIADD3 UR49, UPT, UPT, UR6, 0x7e, URZ ;  /* 0x0000007e06317890 */ /* 0x000fe4000fffe0ff */
[----:B------:R-:W-:Y:S01]  /*17e0*/  USHF.R.S32.HI UR4, URZ, 0x1f, UR5 ;  /* 0x0000001fff047899 */ /* 0x000fe20008011405 */
[----:B------:R-:W1:Y:S03]  /*17f0*/  LDCU UR38, c[0x0][0x374] ;  /* 0x00006e80ff2677ac */ /* 0x000e660008000800 */
[----:B------:R-:W-:Y:S02]  /*1800*/  ULEA.HI UR4, UR4, UR5, URZ, 0x6 ;  /* 0x0000000504047291 */ /* 0x000fe4000f8f30ff */
[----:B------:R-:W-:Y:S02]  /*1810*/  UIADD3 UR5, UPT, UPT, UR6, -0x1, URZ ;  /* 0xffffffff06057890 */ /* 0x000fe4000fffe0ff */
[----:B------:R-:W-:-:S02]  /*1820*/  USHF.R.S32.HI UR42, URZ, 0x6, UR4 ;  /* 0x00000006ff2a7899 */ /* 0x000fc40008011404 */
[----:B------:R-:W-:Y:S02]  /*1830*/  UISETP.GE.U32.AND UP2, UPT, UR5, -0x7f, UPT ;  /* 0xffffff810500788c */ /* 0x000fe4000bf46070 */
[----:B------:R-:W-:Y:S02]  /*1840*/  UISETP.LT.U32.AND UP0, UPT, UR42, 0x3, UPT ;  /* 0x000000032a00788c */ /* 0x000fe4000bf01070 */
[----:B------:R-:W-:Y:S02]  /*1850*/  ULOP3.LUT UR5, UR7, 0x80, URZ, 0xc0, !UPT ;  /* 0x0000008007057892 */ /* 0x000fe4000f8ec0ff */
[----:B------:R-:W-:Y:S02]  /*1860*/  USEL UR41, UR42, 0x3, UP0 ;  /* 0x000000032a297887 */ /* 0x000fe40008000000 */
[----:B------:R-:W-:Y:S02]  /*1870*/  ULEA.HI UR44, UR24, UR5, URZ, 0x1a ;  /* 0x00000005182c7291 */ /* 0x000fe4000f8fd0ff */
[----:B------:R-:W-:-:S02]  /*1880*/  UIADD3 UR4, UPT, UPT, UR41, -0x1, URZ ;  /* 0xffffffff29047890 */ /* 0x000fc4000fffe0ff */
[----:B------:R-:W-:Y:S02]  /*1890*/  @UP2 UIADD3 UR4, UPT, UPT, UR41, URZ, URZ ;  /* 0x000000ff29042290 */ /* 0x000fe4000fffe0ff */
[----:B------:R-:W-:Y:S02]  /*18a0*/  ULOP3.LUT UR48, UR48, 0x20, URZ, 0xc0, !UPT ;  /* 0x0000002030307892 */ /* 0x000fe4000f8ec0ff */
[----:B------:R-:W-:Y:S02]  /*18b0*/  USEL UR25, UR34, 0x2, UP1 ;  /* 0x0000000222197887 */ /* 0x000fe40008800000 */
[----:B------:R-:W-:Y:S02]  /*18c0*/  UIADD3 UR47, UPT, UPT, UR42, -UR41, URZ ;  /* 0x800000292a2f7290 */ /* 0x000fe4000fffe0ff */
[----:B------:R-:W-:Y:S02]  /*18d0*/  UIADD3 UR28, UPT, UPT, UR4, 0x1, URZ ;  /* 0x00000001041c7890 */ /* 0x000fe4000fffe0ff */
[----:B------:R-:W-:Y:S01]  /*18e0*/  UIADD3 UR43, UPT, UPT, -UR4, URZ, URZ ;  /* 0x000000ff042b7290 */ /* 0x000fe2000fffe1ff */
[----:B-123--:R-:W-:-:S11]  /*18f0*/  UMOV UR5, URZ ;  /* 0x000000ff00057c82 */ /* 0x00efd60008000000 */
.L_x_42:
[----:B------:R-:W-:Y:S01]  /*1900*/  UISETP.NE.AND UP0, UPT, UR55, URZ, UPT ;  /* 0x000000ff3700728c */ /* 0x000fe2000bf05270 */
[----:B------:R-:W1:Y:S08]  /*1910*/  S2UR UR55, SR_CgaCtaId ;  /* 0x00000000003779c3 */ /* 0x000e700000008800 */
[----:B------:R-:W-:Y:S05]  /*1920*/  BRA.U UP0, `(.L_x_23) ;  /* 0x0000000100347547 */ /* 0x000fea000b800000 */
[----:B------:R-:W2:Y:S01]  /*1930*/  S2R R0, SR_CgaCtaId ;  /* 0x0000000000007919 */ /* 0x000ea20000008800 */
[----:B------:R-:W-:-:S04]  /*1940*/  MOV R2, 0x400 ;  /* 0x0000040000027802 */ /* 0x000fc80000000f00 */
[----:B--2---:R-:W-:Y:S02]  /*1950*/  LEA R0, R0, R2, 0x18 ;  /* 0x0000000200007211 */ /* 0x004fe400078ec0ff */
[----:B------:R-:W-:-:S03]  /*1960*/  SHF.L.U32 R2, R8, 0x1f, RZ ;  /* 0x0000001f08027819 */ /* 0x000fc600000006ff */
[----:B------:R-:W-:-:S04]  /*1970*/  IMAD R0, R9, 0x8, R0 ;  /* 0x0000000809007824 */ /* 0x000fc800078e0200 */
[----:B------:R-:W2:Y:S02]  /*1980*/  SYNCS.PHASECHK.TRANS64.TRYWAIT P0, [R0+URZ+0xc0], R2 ;  /* 0x0000c002000075a7 */ /* 0x000ea400080011ff */
[----:B--2---:R-:W-:Y:S05]  /*1990*/  @!P0 BRA `(.L_x_24) ;  /* 0x0000005800f48947 */ /* 0x004fea0003800000 */
.L_x_112:
[----:B------:R-:W-:Y:S01]  /*19a0*/  VIADD R9, R9, 0x1 ;  /* 0x0000000109097836 */ /* 0x000fe20000000000 */
[----:B------:R2:W-:Y:S04]  /*19b0*/  SYNCS.ARRIVE.TRANS64.A1T0 RZ, [R0+URZ+0xb0], RZ ;  /* 0x0000b0ff00ff79a7 */ /* 0x0005e800081000ff */
[----:B------:R-:W-:-:S04]  /*19c0*/  ISETP.NE.AND P0, PT, R9, 0x2, PT ;  /* 0x000000020900780c */ /* 0x000fc80003f05270 */
[----:B------:R-:W-:Y:S02]  /*19d0*/  SEL R9, R9, RZ, P0 ;  /* 0x000000ff09097207 */ /* 0x000fe40000000000 */
[----:B--2---:R-:W-:-:S04]  /*19e0*/  SEL R0, RZ, 0x1, P0 ;  /* 0x00000001ff007807 */ /* 0x004fc80000000000 */
[----:B------:R-:W-:-:S07]  /*19f0*/  LOP3.LUT R8, R8, R0, RZ, 0x3c, !PT ;  /* 0x0000000008087212 */ /* 0x000fce00078e3cff */
.L_x_23:
[----:B------:R-:W-:Y:S01]  /*1a00*/  UMOV UR6, 0x400 ;  /* 0x0000040000067882 */ /* 0x000fe20000000000 */
[----:B------:R-:W-:Y:S01]  /*1a10*/  SHF.L.U32 R0, R12, 0x1f, RZ ;  /* 0x0000001f0c007819 */ /* 0x000fe200000006ff */
[----:B-1----:R-:W-:Y:S02]  /*1a20*/  ULEA UR6, UR55, UR6, 0x18 ;  /* 0x0000000637067291 */ /* 0x002fe4000f8ec0ff */
[----:B------:R-:W-:Y:S02]  /*1a30*/  UISETP.GE.U32.AND UP0, UPT, UR49, 0x7f, UPT ;  /* 0x0000007f3100788c */ /* 0x000fe4000bf06070 */
[----:B------:R-:W-:Y:S02]  /*1a40*/  ULEA UR4, UR5, UR6, 0x3 ;  /* 0x0000000605047291 */ /* 0x000fe4000f8e18ff */
[----:B------:R-:W-:Y:S01]  /*1a50*/  ULEA UR11, UR46, UR48, 0x6 ;  /* 0x000000302e0b7291 */ /* 0x000fe2000f8e30ff */
[----:B------:R-:W-:-:S06]  /*1a60*/  UMOV UR7, URZ ;  /* 0x000000ff00077c82 */ /* 0x000fcc0008000000 */
[----:B------:R1:W2:Y:S01]  /*1a70*/  SYNCS.PHASECHK.TRANS64.TRYWAIT P0, [UR4+0x18], R0 ;  /* 0x00001800ff0075a7 */ /* 0x0002a20008001104 */
[----:B------:R-:W-:-:S04]  /*1a80*/  ULEA.HI UR4, UR45, UR45, URZ, 0x1 ;  /* 0x0000002d2d047291 */ /* 0x000fc8000f8f08ff */
[----:B------:R-:W-:-:S04]  /*1a90*/  USHF.L.U32 UR4, UR4, 0x7, URZ ;  /* 0x0000000704047899 */ /* 0x000fc800080006ff */
[----:B------:R-:W-:-:S04]  /*1aa0*/  ULOP3.LUT UR35, UR4, 0xffffff00, URZ, 0xc0, !UPT ;  /* 0xffffff0004237892 */ /* 0x000fc8000f8ec0ff */
[----:B------:R-:W-:Y:S01]  /*1ab0*/  UIADD3 UR35, UPT, UPT, UR44, UR35, URZ ;  /* 0x000000232c237290 */ /* 0x000fe2000fffe0ff */
[----:B------:R-:W-:Y:S11]  /*1ac0*/  BRA.U !UP0, `(.L_x_25) ;  /* 0x0000000108c47547 */ /* 0x000ff6000b800000 */
[----:B------:R-:W-:Y:S01]  /*1ad0*/  UMOV UR13, UR43 ;  /* 0x0000002b000d7c82 */ /* 0x000fe20008000000 */
[----:B------:R-:W-:Y:S01]  /*1ae0*/  UMOV UR4, UR5 ;  /* 0x0000000500047c82 */ /* 0x000fe20008000000 */
[----:B------:R-:W-:-:S05]  /*1af0*/  UMOV UR34, URZ ;  /* 0x000000ff00227c82 */ /* 0x000fca0008000000 */
.L_x_31:
[----:B------:R-:W-:Y:S01]  /*1b00*/  ULEA UR33, UR4, UR6, 0x3 ;  /* 0x0000000604217291 */ /* 0x000fe2000f8e18ff */
[----:B--2---:R-:W-:Y:S01]  /*1b10*/  @P3 MOV R2, 0x5000 ;  /* 0x0000500000023802 */ /* 0x004fe20000000f00 */
[----:B--234-:R-:W-:Y:S10]  /*1b20*/  @P0 BRA `(.L_x_26) ;  /* 0x00000000000c0947 */ /* 0x01cff40003800000 */
[----:B------:R-:W-:-:S04]  /*1b30*/  SHF.L.U32 R3, R12, 0x1f, RZ ;  /* 0x0000001f0c037819 */ /* 0x000fc800000006ff */
[----:B------:R-:W2:Y:S02]  /*1b40*/  SYNCS.PHASECHK.TRANS64.TRYWAIT P0, [UR33+0x18], R3 ;  /* 0x00001803ff0075a7 */ /* 0x000ea40008001121 */
[----:B--2---:R-:W-:Y:S05]  /*1b50*/  @!P0 BRA `(.L_x_27) ;  /* 0x0000005800988947 */ /* 0x004fea0003800000 */
.L_x_26:
[----:B------:R2:W-:Y:S01]  /*1b60*/  @P3 SYNCS.ARRIVE.TRANS64 RZ, [UR33], R2 ;  /* 0x00000002ffff39a7 */ /* 0x0005e20008000021 */
[----:B------:R-:W-:Y:S02]  /*1b70*/  ULOP3.LUT UR5, UR25, 0x2, URZ, 0xfc, !UPT ;  /* 0x0000000219057892 */ /* 0x000fe4000f8efcff */
[----:B------:R-:W-:Y:S02]  /*1b80*/  UIADD3 UR13, UPT, UPT, UR13, 0x1, URZ ;  /* 0x000000010d0d7890 */ /* 0x000fe4000fffe0ff */
[----:B------:R-:W-:Y:S02]  /*1b90*/  UISETP.NE.AND UP0, UPT, UR5, 0x2, UPT ;  /* 0x000000020500788c */ /* 0x000fe4000bf05270 */
[----:B------:R-:W-:-:S07]  /*1ba0*/  UISETP.NE.AND UP2, UPT, UR13, 0x1, UPT ;  /* 0x000000010d00788c */ /* 0x000fce000bf45270 */
[----:B------:R-:W-:Y:S05]  /*1bb0*/  BRA.U UP0, `(.L_x_28) ;  /* 0x0000000100047547 */ /* 0x000fea000b800000 */
[----:B------:R-:W-:Y:S05]  /*1bc0*/  BPT.TRAP 0x1 ;  /* 0x000000040000795c */ /* 0x000fea0000300000 */
.L_x_28:
[----:B------:R-:W-:Y:S04]  /*1bd0*/  BSSY.RECONVERGENT B0, `(.L_x_29) ;  /* 0x0000003000007945 */ /* 0x000fe80003800200 */
[----:B------:R-:W-:Y:S05]  /*1be0*/  @!P2 BRA `(.L_x_30) ;  /* 0x000000000004a947 */ /* 0x000fea0003800000 */
[----:B------:R-:W-:Y:S05]  /*1bf0*/  BPT.TRAP 0x1 ;  /* 0x000000040000795c */ /* 0x000fea0000300000 */
.L_x_30:
[----:B------:R-:W-:Y:S05]  /*1c00*/  BSYNC.RECONVERGENT B0 ;  /* 0x0000000000007941 */ /* 0x000fea0003800200 */
.L_x_29:
[----:B------:R-:W-:Y:S02]  /*1c10*/  UIADD3 UR5, UPT, UPT, UR4, 0x1, URZ ;  /* 0x0000000104057890 */ /* 0x000fe4000fffe0ff */
[----:B------:R-:W-:Y:S02]  /*1c20*/  ULEA UR32, UR4, UR24, 0xd ;  /* 0x0000001804207291 */ /* 0x000fe4000f8e68ff */
[----:B------:R-:W-:Y:S02]  /*1c30*/  UISETP.NE.AND UP0, UPT, UR5, 0x3, UPT ;  /* 0x000000030500788c */ /* 0x000fe4000bf05270 */
[----:B------:R-:W-:Y:S02]  /*1c40*/  UIADD3 UR16, UP1, UPT, UR26, 0x80, URZ ;  /* 0x000000801a107890 */ /* 0x000fe4000ff3e0ff */
[----:B------:R-:W-:Y:S02]  /*1c50*/  USEL UR8, URZ, 0x1, UP0 ;  /* 0x00000001ff087887 */ /* 0x000fe40008000000 */
[----:B------:R-:W-:-:S02]  /*1c60*/  USEL UR5, UR5, URZ, UP0 ;  /* 0x000000ff05057287 */ /* 0x000fc40008000000 */
[----:B------:R-:W-:Y:S02]  /*1c70*/  UIADD3 UR14, UP0, UPT, UR26, 0x180, URZ ;  /* 0x000001801a0e7890 */ /* 0x000fe4000ff1e0ff */
[----:B------:R-:W-:Y:S01]  /*1c80*/  LOP3.LUT R12, R12, UR8, RZ, 0x3c, !PT ;  /* 0x000000080c0c7c12 */ /* 0x000fe2000f8e3cff */
[----:B------:R-:W-:Y:S02]  /*1c90*/  ULEA UR8, UR4, UR6, 0xb ;  /* 0x0000000604087291 */ /* 0x000fe4000f8e58ff */
[----:B------:R-:W-:Y:S01]  /*1ca0*/  ULEA UR7, UR5, UR6, 0x3 ;  /* 0x0000000605077291 */ /* 0x000fe2000f8e18ff */
[----:B-1----:R-:W-:Y:S01]  /*1cb0*/  SHF.L.U32 R0, R12, 0x1f, RZ ;  /* 0x0000001f0c007819 */ /* 0x002fe200000006ff */
[----:B------:R-:W-:Y:S02]  /*1cc0*/  ULOP3.LUT UR33, UR33, 0xfefffff8, URZ, 0xc0, !UPT ;  /* 0xfefffff821217892 */ /* 0x000fe4000f8ec0ff */
[----:B------:R-:W-:Y:S02]  /*1cd0*/  UIADD3.X UR17, UPT, UPT, URZ, UR27, URZ, UP1, !UPT ;  /* 0x0000001bff117290 */ /* 0x000fe40008ffe4ff */
[----:B------:R-:W-:-:S02]  /*1ce0*/  UIADD3 UR32, UPT, UPT, UR6, 0x4400, UR32 ;  /* 0x0000440006207890 */ /* 0x000fc4000fffe020 */
[----:B------:R-:W-:Y:S01]  /*1cf0*/  UPRMT UR4, URZ, 0x5410, UR21 ;  /* 0x00005410ff047896 */ /* 0x000fe20008000015 */
[----:B------:R3:W4:Y:S01]  /*1d00*/  SYNCS.PHASECHK.TRANS64.TRYWAIT P0, [UR7+0x18], R0 ;  /* 0x00001800ff0075a7 */ /* 0x0007220008001107 */
[----:B------:R-:W-:Y:S02]  /*1d10*/  UIADD3 UR8, UPT, UPT, UR8, 0xa400, URZ ;  /* 0x0000a40008087890 */ /* 0x000fe4000fffe0ff */
[----:B------:R-:W-:Y:S01]  /*1d20*/  UIADD3.X UR15, UPT, UPT, URZ, UR27, URZ, UP0, !UPT ;  /* 0x0000001bff0f7290 */ /* 0x000fe200087fe4ff */
[----:B------:R-:W-:Y:S01]  /*1d30*/  UMOV UR18, 0x0 ;  /* 0x0000000000127882 */ /* 0x000fe20000000000 */
[----:B------:R-:W-:Y:S01]  /*1d40*/  UMOV UR19, 0x10000000 ;  /* 0x1000000000137882 */ /* 0x000fe20000000000 */
[----:B------:R-:W-:Y:S01]  /*1d50*/  UMOV UR10, UR34 ;  /* 0x00000022000a7c82 */ /* 0x000fe20008000000 */
[----:B------:R-:W-:Y:S01]  /*1d60*/  UMOV UR12, UR36 ;  /* 0x00000024000c7c82 */ /* 0x000fe20008000000 */
[----:B------:R-:W-:Y:S01]  /*1d70*/  UMOV UR9, UR33 ;  /* 0x0000002100097c82 */ /* 0x000fe20008000000 */
[----:B------:R1:W-:Y:S01]  /*1d80*/  UTMALDG.3D.MULTICAST.2CTA [UR32], [UR16], UR4, desc[UR18] ;  /* 0x00001220100073b4 */ /* 0x0003e20008211804 */
[----:B------:R-:W-:-:S02]  /*1d90*/  UMOV UR7, UR28 ;  /* 0x0000001c00077c82 */ /* 0x000fc40008000000 */
[----:B------:R3:W-:Y:S01]  /*1da0*/  UTMALDG.3D.2CTA [UR8], [UR14], desc[UR18] ;  /* 0x000012080e0075b4 */ /* 0x0007e20008211000 */
[----:B-1----:R-:W-:Y:S01]  /*1db0*/  UIADD3 UR34, UPT, UPT, UR34, 0x40, URZ ;  /* 0x0000004022227890 */ /* 0x002fe2000fffe0ff */
[----:B------:R-:W-:Y:S01]  /*1dc0*/  UMOV UR4, UR5 ;  /* 0x0000000500047c82 */ /* 0x000fe20008000000 */
[----:B------:R-:W-:Y:S10]  /*1dd0*/  BRA.U UP2, `(.L_x_31) ;  /* 0xfffffffd02487547 */ /* 0x000ff4000b83ffff */
.L_x_25:
[----:B------:R-:W-:Y:S01]  /*1de0*/  ULEA UR4, UR5, UR6, 0x3 ;  /* 0x0000000605047291 */ /* 0x000fe2000f8e18ff */
[----:B-1-3--:R-:W-:Y:S01]  /*1df0*/  SHF.L.U32 R0, R12, 0x1f, RZ ;  /* 0x0000001f0c007819 */ /* 0x00afe200000006ff */
[----:B------:R-:W-:Y:S01]  /*1e00*/  @!P1 SYNCS.ARRIVE.TRANS64.A1T0 RZ, [UR6+0x48], RZ ;  /* 0x000048ffffff99a7 */ /* 0x000fe20008100006 */
[----:B------:R-:W-:-:S06]  /*1e10*/  UISETP.GT.AND UP0, UPT, UR42, UR41, UPT ;  /* 0x000000292a00728c */ /* 0x000fcc000bf04270 */
[----:B--2-4-:R1:W2:Y:S03]  /*1e20*/  SYNCS.PHASECHK.TRANS64.TRYWAIT P0, [UR4+0x18], R0 ;  /* 0x00001800ff0075a7 */ /* 0x0142a60008001104 */
[----:B------:R-:W-:Y:S05]  /*1e30*/  BRA.U !UP0, `(.L_x_32) ;  /* 0x0000000108c47547 */ /* 0x000fea000b800000 */
[----:B------:R-:W-:Y:S01]  /*1e40*/  UIADD3 UR13, UPT, UPT, UR47, UR7, URZ ;  /* 0x000000072f0d7290 */ /* 0x000fe2000fffe0ff */
[----:B------:R-:W-:-:S11]  /*1e50*/  UMOV UR4, UR5 ;  /* 0x0000000500047c82 */ /* 0x000fd60008000000 */
.L_x_38:
[----:B------:R-:W-:Y:S01]  /*1e60*/  ULEA UR17, UR4, UR6, 0x3 ;  /* 0x0000000604117291 */ /* 0x000fe2000f8e18ff */
[----:B--2---:R-:W-:Y:S01]  /*1e70*/  @P3 MOV R2, 0x5000 ;  /* 0x0000500000023802 */ /* 0x004fe20000000f00 */
[----:B--2-4-:R-:W-:Y:S10]  /*1e80*/  @P0 BRA `(.L_x_33) ;  /* 0x00000000000c0947 */ /* 0x014ff40003800000 */
[----:B------:R-:W-:-:S04]  /*1e90*/  SHF.L.U32 R3, R12, 0x1f, RZ ;  /* 0x0000001f0c037819 */ /* 0x000fc800000006ff */
[----:B------:R-:W2:Y:S02]  /*1ea0*/  SYNCS.PHASECHK.TRANS64.TRYWAIT P0, [UR17+0x18], R3 ;  /* 0x00001803ff0075a7 */ /* 0x000ea40008001111 */
[----:B--2---:R-:W-:Y:S05]  /*1eb0*/  @!P0 BRA `(.L_x_34) ;  /* 0x0000005400d88947 */ /* 0x004fea0003800000 */
.L_x_33:
[----:B------:R2:W-:Y:S01]  /*1ec0*/  @P3 SYNCS.ARRIVE.TRANS64 RZ, [UR17], R2 ;  /* 0x00000002ffff39a7 */ /* 0x0005e20008000011 */
[----:B------:R-:W-:-:S04]  /*1ed0*/  ULOP3.LUT UR5, UR25, 0x2, URZ, 0xfc, !UPT ;  /* 0x0000000219057892 */ /* 0x000fc8000f8efcff */
[----:B------:R-:W-:-:S09]  /*1ee0*/  UISETP.NE.AND UP0, UPT, UR5, 0x2, UPT ;  /* 0x000000020500788c */ /* 0x000fd2000bf05270 */
[----:B------:R-:W-:Y:S05]  /*1ef0*/  BRA.U UP0, `(.L_x_35) ;  /* 0x0000000100047547 */ /* 0x000fea000b800000 */
[----:B------:R-:W-:Y:S05]  /*1f00*/  BPT.TRAP 0x1 ;  /* 0x000000040000795c */ /* 0x000fea0000300000 */
.L_x_35:
[----:B------:R-:W-:Y:S04]  /*1f10*/  BSSY.RECONVERGENT B0, `(.L_x_36) ;  /* 0x0000003000007945 */ /* 0x000fe80003800200 */
[----:B------:R-:W-:Y:S05]  /*1f20*/  @!P2 BRA `(.L_x_37) ;  /* 0x000000000004a947 */ /* 0x000fea0003800000 */
[----:B------:R-:W-:Y:S05]  /*1f30*/  BPT.TRAP 0x1 ;  /* 0x000000040000795c */ /* 0x000fea0000300000 */
.L_x_37:
[----:B------:R-:W-:Y:S05]  /*1f40*/  BSYNC.RECONVERGENT B0 ;  /* 0x0000000000007941 */ /* 0x000fea0003800200 */
.L_x_36:
[----:B------:R-:W-:Y:S02]  /*1f50*/  UIADD3 UR5, UPT, UPT, UR4, 0x1, URZ ;  /* 0x0000000104057890 */ /* 0x000fe4000fffe0ff */
[----:B------:R-:W-:Y:S02]  /*1f60*/  ULEA UR16, UR4, UR24, 0xd ;  /* 0x0000001804107291 */ /* 0x000fe4000f8e68ff */
[----:B------:R-:W-:Y:S02]  /*1f70*/  UISETP.NE.AND UP0, UPT, UR5, 0x3, UPT ;  /* 0x000000030500788c */ /* 0x000fe4000bf05270 */
[----:B------:R-:W-:Y:S02]  /*1f80*/  UIADD3 UR22, UP1, UPT, UR26, 0x80, URZ ;  /* 0x000000801a167890 */ /* 0x000fe4000ff3e0ff */
[----:B------:R-:W-:Y:S02]  /*1f90*/  USEL UR9, URZ, 0x1, UP0 ;  /* 0x00000001ff097887 */ /* 0x000fe40008000000 */
[----:B------:R-:W-:-:S02]  /*1fa0*/  USEL UR5, UR5, URZ, UP0 ;  /* 0x000000ff05057287 */ /* 0x000fc40008000000 */
[----:B------:R-:W-:Y:S02]  /*1fb0*/  UIADD3 UR14, UP0, UPT, UR26, 0x180, URZ ;  /* 0x000001801a0e7890 */ /* 0x000fe4000ff1e0ff */
[----:B------:R-:W-:Y:S01]  /*1fc0*/  ULEA UR8, UR5, UR6, 0x3 ;  /* 0x0000000605087291 */ /* 0x000fe2000f8e18ff */
[----:B------:R-:W-:Y:S01]  /*1fd0*/  LOP3.LUT R12, R12, UR9, RZ, 0x3c, !PT ;  /* 0x000000090c0c7c12 */ /* 0x000fe2000f8e3cff */
[----:B------:R-:W-:Y:S02]  /*1fe0*/  USHF.L.U32 UR18, UR7, 0x6, URZ ;  /* 0x0000000607127899 */ /* 0x000fe400080006ff */
[----:B------:R-:W-:Y:S01]  /*1ff0*/  ULOP3.LUT UR17, UR17, 0xfefffff8, URZ, 0xc0, !UPT ;  /* 0xfefffff811117892 */ /* 0x000fe2000f8ec0ff */
[----:B-1----:R-:W-:Y:S01]  /*2000*/  SHF.L.U32 R0, R12, 0x1f, RZ ;  /* 0x0000001f0c007819 */ /* 0x002fe200000006ff */
[----:B------:R-:W-:Y:S02]  /*2010*/  UIADD3 UR16, UPT, UPT, UR6, 0x4400, UR16 ;  /* 0x0000440006107890 */ /* 0x000fe4000fffe010 */
[----:B------:R-:W-:Y:S01]  /*2020*/  UIADD3.X UR23, UPT, UPT, URZ, UR27, URZ, UP1, !UPT ;  /* 0x0000001bff177290 */ /* 0x000fe20008ffe4ff */
[----:B------:R3:W4:Y:S01]  /*2030*/  SYNCS.PHASECHK.TRANS64.TRYWAIT P0, [UR8+0x18], R0 ;  /* 0x00001800ff0075a7 */ /* 0x0007220008001108 */
[----:B------:R-:W-:-:S02]  /*2040*/  ULEA UR8, UR4, UR6, 0xb ;  /* 0x0000000604087291 */ /* 0x000fc4000f8e58ff */
[----:B------:R-:W-:Y:S02]  /*2050*/  UPRMT UR4, URZ, 0x5410, UR21 ;  /* 0x00005410ff047896 */ /* 0x000fe40008000015 */
[----:B------:R-:W-:Y:S02]  /*2060*/  UIADD3 UR8, UPT, UPT, UR8, 0xa400, URZ ;  /* 0x0000a40008087890 */ /* 0x000fe4000fffe0ff */
[----:B------:R-:W-:Y:S01]  /*2070*/  UIADD3.X UR15, UPT, UPT, URZ, UR27, URZ, UP0, !UPT ;  /* 0x0000001bff0f7290 */ /* 0x000fe200087fe4ff */
[----:B------:R-:W-:Y:S01]  /*2080*/  UMOV UR30, 0x0 ;  /* 0x00000000001e7882 */ /* 0x000fe20000000000 */
[----:B------:R-:W-:Y:S01]  /*2090*/  UMOV UR31, 0x10000000 ;  /* 0x10000000001f7882 */ /* 0x000fe20000000000 */
[----:B------:R-:W-:Y:S01]  /*20a0*/  UMOV UR19, UR35 ;  /* 0x0000002300137c82 */ /* 0x000fe20008000000 */
[----:B------:R-:W-:Y:S01]  /*20b0*/  UMOV UR20, UR36 ;  /* 0x0000002400147c82 */ /* 0x000fe20008000000 */
[----:B------:R-:W-:Y:S01]  /*20c0*/  UMOV UR12, UR36 ;  /* 0x00000024000c7c82 */ /* 0x000fe20008000000 */
[----:B------:R-:W-:Y:S01]  /*20d0*/  UMOV UR9, UR17 ;  /* 0x0000001100097c82 */ /* 0x000fe20008000000 */
[----:B------:R-:W-:Y:S01]  /*20e0*/  UMOV UR10, UR18 ;  /* 0x00000012000a7c82 */ /* 0x000fe20008000000 */
[----:B------:R1:W-:Y:S01]  /*20f0*/  UTMALDG.3D.MULTICAST.2CTA [UR16], [UR22], UR4, desc[UR30] ;  /* 0x00001e10160073b4 */ /* 0x0003e20008211804 */
[----:B------:R-:W-:-:S04]  /*2100*/  UIADD3 UR7, UPT, UPT, UR7, 0x1, URZ ;  /* 0x0000000107077890 */ /* 0x000fc8000fffe0ff */
[----:B------:R-:W-:Y:S01]  /*2110*/  UISETP.NE.AND UP0, UPT, UR7, UR13, UPT ;  /* 0x0000000d0700728c */ /* 0x000fe2000bf05270 */
[----:B------:R3:W-:Y:S01]  /*2120*/  UTMALDG.3D.2CTA [UR8], [UR14], desc[UR30] ;  /* 0x00001e080e0075b4 */ /* 0x0007e20008211000 */
[----:B-1----:R-:W-:-:S07]  /*2130*/  UMOV UR4, UR5 ;  /* 0x0000000500047c82 */ /* 0x002fce0008000000 */
[----:B---3--:R-:W-:Y:S05]  /*2140*/  BRA.U UP0, `(.L_x_38) ;  /* 0xfffffffd00447547 */ /* 0x008fea000b83ffff */
.L_x_32:
[C---:B------:R-:W-:Y:S01]  /*2150*/  LEA R3, R11.reuse, UR6, 0x3 ;  /* 0x000000060b037c11 */ /* 0x040fe2000f8e18ff */
[----:B------:R-:W-:Y:S01]  /*2160*/  NOP ;  /* 0x0000000000007918 */ /* 0x000fe20000000000 */
[----:B-1----:R-:W-:Y:S02]  /*2170*/  SHF.L.U32 R0, R10, 0x1f, RZ ;  /* 0x0000001f0a007819 */ /* 0x002fe400000006ff */
[----:B------:R-:W-:Y:S02]  /*2180*/  LEA R4, R11, UR6, 0x4 ;  /* 0x000000060b047c11 */ /* 0x000fe4000f8e20ff */
[----:B--2-4-:R-:W1:Y:S02]  /*2190*/  SYNCS.PHASECHK.TRANS64.TRYWAIT P0, [R3+URZ+0x50], R0 ;  /* 0x00005000030075a7 */ /* 0x014e6400080011ff */
[----:B-1----:R-:W-:Y:S05]  /*21a0*/  @!P0 BRA `(.L_x_39) ;  /* 0x0000005400348947 */ /* 0x002fea0003800000 */
.L_x_115:
[----:B------:R-:W2:Y:S01]  /*21b0*/  LDS.128 R4, [R4+0xe0] ;  /* 0x0000e00004047984 */ /* 0x000ea20000000c00 */
[----:B------:R-:W-:Y:S01]  /*21c0*/  UISETP.GE.AND UP0, UPT, UR40, 0x1, UPT ;  /* 0x000000012800788c */ /* 0x000fe2000bf06270 */
[----:B------:R-:W-:Y:S01]  /*21d0*/  @!PT LDS RZ, [RZ] ;  /* 0x00000000fffff984 */ /* 0x000fe20000000800 */
[----:B------:R-:W-:Y:S01]  /*21e0*/  @!PT LDS RZ, [RZ] ;  /* 0x00000000fffff984 */ /* 0x000fe20000000800 */
[----:B------:R-:W-:Y:S01]  /*21f0*/  @!PT LDS RZ, [RZ] ;  /* 0x00000000fffff984 */ /* 0x000fe20000000800 */
[----:B------:R-:W-:Y:S01]  /*2200*/  @!PT LDS RZ, [RZ] ;  /* 0x00000000fffff984 */ /* 0x000fe20000000800 */
[----:B------:R3:W-:Y:S06]  /*2210*/  MEMBAR.ALL.CTA ;  /* 0x0000000000007992 */ /* 0x0007ec0000008000 */
[----:B---3--:R-:W3:Y:S01]  /*2220*/  FENCE.VIEW.ASYNC.S ;  /* 0x00000000000073c6 */ /* 0x008ee20000000000 */
[----:B--2---:R-:W-:-:S13]  /*2230*/  LOP3.LUT P0, RZ, R6, 0x1, RZ, 0xc0, !PT ;  /* 0x0000000106ff7812 */ /* 0x004fda000780c0ff */
[----:B---3--:R-:W-:Y:S01]  /*2240*/  VOTEU.ANY UP1, P0 ;  /* 0x0000000000ff7886 */ /* 0x008fe20000020100 */
[----:B------:R-:W-:-:S13]  /*2250*/  PLOP3.LUT P0, PT, PT, PT, UP1, 0x80, 0x8 ;  /* 0x000000000008781c */ /* 0x000fda0003f0f018 */
[----:B-1----:R-:W-:Y:S02]  /*2260*/  @P0 LOP3.LUT R0, R5, 0xffff, RZ, 0xc0, !PT ;  /* 0x0000ffff05000812 */ /* 0x002fe400078ec0ff */
[----:B------:R-:W-:Y:S02]  /*2270*/  @P0 MOV R2, R4 ;  /* 0x0000000400020202 */ /* 0x000fe40000000f00 */
[----:B------:R-:W-:Y:S01]  /*2280*/  @P0 R2UR UR7, R0 ;  /* 0x00000000000702ca */ /* 0x000fe200000e0000 */
[----:B------:R-:W-:Y:S01]  /*2290*/  VIADD R0, R3, 0x60 ;  /* 0x0000006003007836 */ /* 0x000fe20000000000 */
[----:B------:R-:W-:Y:S02]  /*22a0*/  @P0 SHF.R.U32.HI R4, RZ, 0x10, R5 ;  /* 0x00000010ff040819 */ /* 0x000fe40000011605 */
[----:B------:R-:W-:Y:S02]  /*22b0*/  @P0 R2UR UR8, R2 ;  /* 0x00000000020802ca */ /* 0x000fe400000e0000 */
[----:B------:R-:W-:-:S02]  /*22c0*/  PRMT R0, RZ, 0x654, R0 ;  /* 0x00000654ff007816 */ /* 0x000fc40000000000 */
[----:B------:R-:W-:Y:S02]  /*22d0*/  @P0 R2UR UR4, R4 ;  /* 0x00000000040402ca */ /* 0x000fe400000e0000 */
[----:B------:R1:W-:Y:S03]  /*22e0*/  SYNCS.ARRIVE.TRANS64.RED.A1T0 RZ, [R0+URZ], RZ ;  /* 0x000000ff00ff79a7 */ /* 0x0003e600081004ff */
[----:B------:R-:W-:-:S04]  /*22f0*/  @UP1 UMOV UR29, UR7 ;  /* 0x00000007001d1c82 */ /* 0x000fc80008000000 */
[----:B------:R-:W-:-:S04]  /*2300*/  @UP1 UMOV UR37, UR8 ;  /* 0x0000000800251c82 */ /* 0x000fc80008000000 */
[----:B------:R-:W-:Y:S01]  /*2310*/  @UP1 UMOV UR36, UR4 ;  /* 0x0000000400241c82 */ /* 0x000fe20008000000 */
[----:B------:R-:W-:Y:S05]  /*2320*/  BRA.U !UP0, `(.L_x_40) ;  /* 0x0000000108d47547 */ /* 0x000fea000b800000 */
[----:B------:R-:W2:Y:S01]  /*2330*/  LDCU.128 UR12, c[0x0][0xb10] ;  /* 0x00016200ff0c77ac */ /* 0x000ea20008000c00 */
[----:B------:R-:W3:Y:S01]  /*2340*/  LDCU UR30, c[0x0][0xb20] ;  /* 0x00016400ff1e77ac */ /* 0x000ee20008000800 */
[----:B------:R-:W4:Y:S01]  /*2350*/  LDCU UR20, c[0x0][0xb0c] ;  /* 0x00016180ff1477ac */ /* 0x000f220008000800 */
[----:B------:R-:W1:Y:S01]  /*2360*/  LDCU.64 UR10, c[0x0][0xb28] ;  /* 0x00016500ff0a77ac */ /* 0x000e620008000a00 */
[----:B------:R-:W-:Y:S02]  /*2370*/  UISETP.NE.AND UP3, UPT, UR40, 0x1, UPT ;  /* 0x000000012800788c */ /* 0x000fe4000bf65270 */
[----:B--2---:R-:W-:Y:S02]  /*2380*/  UIMAD.WIDE.U32 UR16, UR38, UR15, URZ ;  /* 0x0000000f261072a5 */ /* 0x004fe4000f8e00ff */
[----:B------:R-:W-:Y:S02]  /*2390*/  UIMAD.WIDE.U32 UR8, UR39, UR12, URZ ;  /* 0x0000000c270872a5 */ /* 0x000fe4000f8e00ff */
[----:B------:R-:W-:-:S02]  /*23a0*/  UISETP.NE.AND UP0, UPT, UR14, 0x1, UPT ;  /* 0x000000010e00788c */ /* 0x000fc4000bf05270 */
[----:B------:R-:W-:Y:S01]  /*23b0*/  UIMAD.WIDE.U32 UR22, UR29, UR15, URZ ;  /* 0x0000000f1d1672a5 */ /* 0x000fe2000f8e00ff */
[----:B------:R-:W-:Y:S02]  /*23c0*/  UMOV UR16, UR17 ;  /* 0x0000001100107c82 */ /* 0x000fe40008000000 */
[----:B------:R-:W-:Y:S01]  /*23d0*/  UMOV UR8, UR9 ;  /* 0x0000000900087c82 */ /* 0x000fe20008000000 */
[----:B---3--:R-:W-:Y:S02]  /*23e0*/  USHF.R.U32.HI UR16, URZ, UR30, UR16 ;  /* 0x0000001eff107299 */ /* 0x008fe40008011610 */
[----:B----4-:R-:W-:Y:S02]  /*23f0*/  UISETP.NE.AND UP2, UPT, UR20, 0x1, UPT ;  /* 0x000000011400788c */ /* 0x010fe4000bf45270 */
[----:B------:R-:W-:Y:S02]  /*2400*/  USHF.R.U32.HI UR8, URZ, UR13, UR8 ;  /* 0x0000000dff087299 */ /* 0x000fe40008011608 */
[----:B------:R-:W-:-:S02]  /*2410*/  USEL UR7, UR38, UR16, !UP0 ;  /* 0x0000001026077287 */ /* 0x000fc4000c000000 */
[----:B------:R-:W-:Y:S02]  /*2420*/  USEL UR8, UR39, UR8, !UP2 ;  /* 0x0000000827087287 */ /* 0x000fe4000d000000 */
[----:B-1----:R-:W-:Y:S01]  /*2430*/  UIMAD.WIDE.U32 UR16, UR7, UR10, URZ ;  /* 0x0000000a071072a5 */ /* 0x002fe2000f8e00ff */
[----:B------:R-:W-:Y:S01]  /*2440*/  UMOV UR4, UR23 ;  /* 0x0000001700047c82 */ /* 0x000fe20008000000 */
[----:B------:R-:W-:Y:S02]  /*2450*/  UIMAD.WIDE.U32 UR18, UR37, UR12, URZ ;  /* 0x0000000c251272a5 */ /* 0x000fe4000f8e00ff */
[----:B------:R-:W-:-:S03]  /*2460*/  UIMAD.WIDE.U32 UR22, UR8, UR10, URZ ;  /* 0x0000000a081672a5 */ /* 0x000fc6000f8e00ff */
[----:B------:R-:W-:Y:S01]  /*2470*/  UMOV UR16, UR17 ;  /* 0x0000001100107c82 */ /* 0x000fe20008000000 */
[----:B------:R-:W-:Y:S02]  /*2480*/  USHF.R.U32.HI UR4, URZ, UR30, UR4 ;  /* 0x0000001eff047299 */ /* 0x000fe40008011604 */
[----:B------:R-:W-:Y:S01]  /*2490*/  @UP3 USHF.R.U32.HI UR7, URZ, UR11, UR16 ;  /* 0x0000000bff073299 */ /* 0x000fe20008011610 */
[----:B------:R-:W-:Y:S01]  /*24a0*/  UMOV UR18, UR19 ;  /* 0x0000001300127c82 */ /* 0x000fe20008000000 */
[----:B------:R-:W-:Y:S01]  /*24b0*/  UMOV UR22, UR23 ;  /* 0x0000001700167c82 */ /* 0x000fe20008000000 */
[----:B------:R-:W-:Y:S02]  /*24c0*/  USHF.R.U32.HI UR13, URZ, UR13, UR18 ;  /* 0x0000000dff0d7299 */ /* 0x000fe40008011612 */
[----:B------:R-:W-:Y:S02]  /*24d0*/  USEL UR4, UR29, UR4, !UP0 ;  /* 0x000000041d047287 */ /* 0x000fe4000c000000 */
[----:B------:R-:W-:-:S02]  /*24e0*/  @UP3 USHF.R.U32.HI UR8, URZ, UR11, UR22 ;  /* 0x0000000bff083299 */ /* 0x000fc40008011616 */
[----:B------:R-:W-:Y:S02]  /*24f0*/  UIMAD UR9, UR40, UR7, URZ ;  /* 0x00000007280972a4 */ /* 0x000fe4000f8e02ff */
[----:B------:R-:W-:Y:S02]  /*2500*/  USEL UR7, UR37, UR13, !UP2 ;  /* 0x0000000d25077287 */ /* 0x000fe4000d000000 */
[----:B------:R-:W-:Y:S02]  /*2510*/  UIMAD UR12, UR40, UR8, URZ ;  /* 0x00000008280c72a4 */ /* 0x000fe4000f8e02ff */
[----:B------:R-:W-:Y:S02]  /*2520*/  UISETP.GE.AND UP0, UPT, UR4, UR9, UPT ;  /* 0x000000090400728c */ /* 0x000fe4000bf06270 */
[----:B------:R-:W-:Y:S02]  /*2530*/  UIMAD.WIDE.U32 UR16, UR4, UR10, URZ ;  /* 0x0000000a041072a5 */ /* 0x000fe4000f8e00ff */
[----:B------:R-:W-:-:S02]  /*2540*/  UISETP.GE.OR UP0, UPT, UR7, UR12, UP0 ;  /* 0x0000000c0700728c */ /* 0x000fc40008706670 */
        /* <DEDUP_REMOVED lines=19> */
.L_x_40:
[----:B------:R-:W2:Y:S02]  /*2680*/  LDCU UR4, c[0x0][0xb30] ;  /* 0x00016600ff0477ac */ /* 0x000ea40008000800 */
[----:B--2---:R-:W-:-:S09]  /*2690*/  UISETP.NE.AND UP0, UPT, UR4, 0x1, UPT ;  /* 0x000000010400788c */ /* 0x004fd2000bf05270 */
[----:B------:R-:W-:Y:S05]  /*26a0*/  BRA.U UP0, `(.L_x_41) ;  /* 0x0000000100447547 */ /* 0x000fea000b800000 */
[----:B------:R-:W2:Y:S01]  /*26b0*/  LDCU.128 UR12, c[0x0][0xb10] ;  /* 0x00016200ff0c77ac */ /* 0x000ea20008000c00 */
[----:B------:R-:W3:Y:S01]  /*26c0*/  LDCU UR16, c[0x0][0xb0c] ;  /* 0x00016180ff1077ac */ /* 0x000ee20008000800 */
[----:B------:R-:W4:Y:S01]  /*26d0*/  LDCU UR17, c[0x0][0xb20] ;  /* 0x00016400ff1177ac */ /* 0x000f220008000800 */
[----:B--2---:R-:W-:Y:S02]  /*26e0*/  UIMAD.WIDE.U32 UR10, UR37, UR12, URZ ;  /* 0x0000000c250a72a5 */ /* 0x004fe4000f8e00ff */
[----:B------:R-:W-:Y:S02]  /*26f0*/  UIMAD.WIDE.U32 UR8, UR29, UR15, URZ ;  /* 0x0000000f1d0872a5 */ /* 0x000fe4000f8e00ff */
[----:B---3--:R-:W-:Y:S02]  /*2700*/  UISETP.NE.AND UP2, UPT, UR16, 0x1, UPT ;  /* 0x000000011000788c */ /* 0x008fe4000bf45270 */
[----:B------:R-:W-:Y:S01]  /*2710*/  UISETP.NE.AND UP0, UPT, UR14, 0x1, UPT ;  /* 0x000000010e00788c */ /* 0x000fe2000bf05270 */
[----:B------:R-:W-:-:S02]  /*2720*/  UMOV UR7, UR11 ;  /* 0x0000000b00077c82 */ /* 0x000fc40008000000 */
[----:B------:R-:W-:Y:S01]  /*2730*/  UMOV UR4, UR9 ;  /* 0x0000000900047c82 */ /* 0x000fe20008000000 */
[----:B------:R-:W-:Y:S02]  /*2740*/  USHF.R.U32.HI UR7, URZ, UR13, UR7 ;  /* 0x0000000dff077299 */ /* 0x000fe40008011607 */
[----:B----4-:R-:W-:Y:S02]  /*2750*/  USHF.R.U32.HI UR4, URZ, UR17, UR4 ;  /* 0x00000011ff047299 */ /* 0x010fe40008011604 */
[----:B------:R-:W-:Y:S02]  /*2760*/  USEL UR7, UR37, UR7, !UP2 ;  /* 0x0000000725077287 */ /* 0x000fe4000d000000 */
[----:B------:R-:W-:-:S04]  /*2770*/  USEL UR4, UR29, UR4, !UP0 ;  /* 0x000000041d047287 */ /* 0x000fc8000c000000 */
[----:B------:R-:W-:Y:S02]  /*2780*/  UIADD3 UR8, UPT, UPT, UR7, -UR4, URZ ;  /* 0x8000000407087290 */ /* 0x000fe4000fffe0ff */
[----:B------:R-:W-:Y:S02]  /*2790*/  UIADD3 UR4, UPT, UPT, -UR7, UR4, URZ ;  /* 0x0000000407047290 */ /* 0x000fe4000fffe1ff */
[----:B------:R-:W-:Y:S02]  /*27a0*/  UIMAD UR29, UR8, UR14, UR29 ;  /* 0x0000000e081d72a4 */ /* 0x000fe4000f8e021d */
[----:B------:R-:W-:-:S12]  /*27b0*/  UIMAD UR37, UR4, UR16, UR37 ;  /* 0x00000010042572a4 */ /* 0x000fd8000f8e0225 */
.L_x_41:
[----:B------:R-:W-:Y:S01]  /*27c0*/  VIADD R11, R11, 0x1 ;  /* 0x000000010b0b7836 */ /* 0x000fe20000000000 */
[----:B------:R-:W-:Y:S01]  /*27d0*/  PLOP3.LUT P1, PT, PT, PT, PT, 0x80, 0x8 ;  /* 0x000000000008781c */ /* 0x000fe20003f2f070 */
[----:B------:R-:W-:Y:S02]  /*27e0*/  UIADD3 UR45, UPT, UPT, UR37, UR60, URZ ;  /* 0x0000003c252d7290 */ /* 0x000fe4000fffe0ff */
[----:B------:R-:W-:Y:S01]  /*27f0*/  UIADD3 UR46, UPT, UPT, UR29, UR57, URZ ;  /* 0x000000391d2e7290 */ /* 0x000fe2000fffe0ff */
[----:B------:R-:W-:-:S04]  /*2800*/  ISETP.NE.AND P0, PT, R11, 0x2, PT ;  /* 0x000000020b00780c */ /* 0x000fc80003f05270 */
[----:B-1----:R-:W-:Y:S02]  /*2810*/  SEL R0, RZ, 0x1, P0 ;  /* 0x00000001ff007807 */ /* 0x002fe40000000000 */
[----:B------:R-:W-:Y:S02]  /*2820*/  SEL R11, R11, RZ, P0 ;  /* 0x000000ff0b0b7207 */ /* 0x000fe40000000000 */
[----:B------:R-:W-:Y:S01]  /*2830*/  LOP3.LUT R10, R10, R0, RZ, 0x3c, !PT ;  /* 0x000000000a0a7212 */ /* 0x000fe200078e3cff */
[----:B------:R-:W-:Y:S06]  /*2840*/  BRA.U UP1, `(.L_x_42) ;  /* 0xfffffff1012c7547 */ /* 0x000fec000b83ffff */
[----:B------:R-:W-:Y:S01]  /*2850*/  UIADD3 UR6, UPT, UPT, UR6, 0x18, URZ ;  /* 0x0000001806067890 */ /* 0x000fe2000fffe0ff */
[----:B------:R-:W-:-:S03]  /*2860*/  SHF.L.U32 R2, R12, 0x1f, RZ ;  /* 0x0000001f0c027819 */ /* 0x000fc600000006ff */
[----:B------:R-:W-:-:S09]  /*2870*/  ULEA UR4, UR5, UR6, 0x3 ;  /* 0x0000000605047291 */ /* 0x000fd2000f8e18ff */
[----:B------:R-:W1:Y:S02]  /*2880*/  SYNCS.PHASECHK.TRANS64.TRYWAIT P0, [UR4], R2 ;  /* 0x00000002ff0075a7 */ /* 0x000e640008001104 */
[----:B-1----:R-:W-:Y:S05]  /*2890*/  @!P0 BRA `(.L_x_43) ;  /* 0x0000004c008c8947 */ /* 0x002fea0003800000 */
.L_x_117:
[----:B------:R-:W-:-:S04]  /*28a0*/  UIADD3 UR4, UPT, UPT, UR5, 0x1, URZ ;  /* 0x0000000105047890 */ /* 0x000fc8000fffe0ff */
[----:B------:R-:W-:-:S04]  /*28b0*/  UISETP.NE.AND UP0, UPT, UR4, 0x3, UPT ;  /* 0x000000030400788c */ /* 0x000fc8000bf05270 */
[----:B------:R-:W-:Y:S02]  /*28c0*/  USEL UR7, URZ, 0x1, UP0 ;  /* 0x00000001ff077887 */ /* 0x000fe40008000000 */
[----:B------:R-:W-:-:S04]  /*28d0*/  USEL UR4, UR4, URZ, UP0 ;  /* 0x000000ff04047287 */ /* 0x000fc80008000000 */
[----:B------:R-:W-:Y:S01]  /*28e0*/  ULEA UR5, UR4, UR6, 0x3 ;  /* 0x0000000604057291 */ /* 0x000fe2000f8e18ff */
[----:B------:R-:W-:-:S04]  /*28f0*/  LOP3.LUT R12, R12, UR7, RZ, 0x3c, !PT ;  /* 0x000000070c0c7c12 */ /* 0x000fc8000f8e3cff */
[----:B-1----:R-:W-:-:S04]  /*2900*/  SHF.L.U32 R2, R12, 0x1f, RZ ;  /* 0x0000001f0c027819 */ /* 0x002fc800000006ff */
[----:B------:R-:W1:Y:S02]  /*2910*/  SYNCS.PHASECHK.TRANS64.TRYWAIT P0, [UR5], R2 ;  /* 0x00000002ff0075a7 */ /* 0x000e640008001105 */
[----:B-1----:R-:W-:Y:S05]  /*2920*/  @!P0 BRA `(.L_x_44) ;  /* 0x0000004c00808947 */ /* 0x002fea0003800000 */
.L_x_119:
[----:B------:R-:W-:-:S04]  /*2930*/  UIADD3 UR4, UPT, UPT, UR4, 0x1, URZ ;  /* 0x0000000104047890 */ /* 0x000fc8000fffe0ff */
[----:B------:R-:W-:-:S04]  /*2940*/  UISETP.NE.AND UP0, UPT, UR4, 0x3, UPT ;  /* 0x000000030400788c */ /* 0x000fc8000bf05270 */
[----:B------:R-:W-:Y:S02]  /*2950*/  USEL UR5, URZ, 0x1, UP0 ;  /* 0x00000001ff057887 */ /* 0x000fe40008000000 */
[----:B------:R-:W-:-:S04]  /*2960*/  USEL UR4, UR4, URZ, UP0 ;  /* 0x000000ff04047287 */ /* 0x000fc80008000000 */
[----:B------:R-:W-:Y:S01]  /*2970*/  ULEA UR4, UR4, UR6, 0x3 ;  /* 0x0000000604047291 */ /* 0x000fe2000f8e18ff */
[----:B-1----:R-:W-:-:S04]  /*2980*/  LOP3.LUT R2, R12, UR5, RZ, 0x3c, !PT ;  /* 0x000000050c027c12 */ /* 0x002fc8000f8e3cff */
[----:B------:R-:W-:Y:S01]  /*2990*/  SHF.L.U32 R2, R2, 0x1f, RZ ;  /* 0x0000001f02027819 */ /* 0x000fe200000006ff */
[----:B------:R-:W-:-:S07]  /*29a0*/  IMAD.U32 R0, RZ, RZ, UR4 ;  /* 0x00000004ff007e24 */ /* 0x000fce000f8e00ff */
.L_x_45:
[----:B-1----:R1:W2:Y:S02]  /*29b0*/  SYNCS.PHASECHK.TRANS64.TRYWAIT P0, [R0+URZ], R2 ;  /* 0x00000002000075a7 */ /* 0x0022a400080011ff */
[----:B--2---:R-:W-:Y:S05]  /*29c0*/  @!P0 NANOSLEEP.SYNCS 0x989680 ;  /* 0x009896800000895d */ /* 0x004fea0003900000 */
[----:B------:R-:W2:Y:S02]  /*29d0*/  @!P0 SYNCS.PHASECHK.TRANS64 P0, [R0+URZ], R2 ;  /* 0x00000002000085a7 */ /* 0x000ea400080010ff */
[----:B--2---:R-:W-:Y:S05]  /*29e0*/  @P0 EXIT ;  /* 0x000000000000094d */ /* 0x004fea0003800000 */
[----:B------:R-:W-:Y:S05]  /*29f0*/  BRA `(.L_x_45) ;  /* 0xfffffffc00ec7947 */ /* 0x000fea000383ffff */
.L_x_22:
[----:B------:R-:W-:-:S04]  /*2a00*/  UISETP.NE.AND UP0, UPT, UR55, URZ, UPT ;  /* 0x000000ff3700728c */ /* 0x000fc8000bf05270 */
[----:B------:R-:W-:-:S09]  /*2a10*/  UISETP.NE.OR UP0, UPT, UR18, 0x1, UP0 ;  /* 0x000000011200788c */ /* 0x000fd20008705670 */
[----:B------:R-:W-:Y:S05]  /*2a20*/  BRA.U UP0, `(.L_x_46) ;  /* 0x0000000500487547 */ /* 0x000fea000b800000 */
[----:B------:R-:W-:Y:S01]  /*2a30*/  ISETP.GE.U32.AND P2, PT, R0, 0x4, PT ;  /* 0x000000040000780c */ /* 0x000fe20003f46070 */
[----:B------:R-:W-:Y:S01]  /*2a40*/  IMAD.MOV.U32 R12, RZ, RZ, 0x1 ;  /* 0x00000001ff0c7424 */ /* 0x000fe200078e00ff */
[----:B------:R-:W-:Y:S02]  /*2a50*/  CS2R R10, SRZ ;  /* 0x00000000000a7805 */ /* 0x000fe4000001ff00 */
[----:B------:R-:W-:Y:S01]  /*2a60*/  CS2R R8, SRZ ;  /* 0x0000000000087805 */ /* 0x000fe2000001ff00 */
[----:B------:R-:W-:Y:S01]  /*2a70*/  UMOV UR6, 0x400 ;  /* 0x0000040000067882 */ /* 0x000fe20000000000 */
[----:B------:R-:W-:Y:S01]  /*2a80*/  UMOV UR5, URZ ;  /* 0x000000ff00057c82 */ /* 0x000fe20008000000 */
[----:B------:R-:W-:-:S12]  /*2a90*/  ULEA UR6, UR55, UR6, 0x18 ;  /* 0x0000000637067291 */ /* 0x000fd8000f8ec0ff */
.L_x_50:
[----:B------:R-:W-:Y:S02]  /*2aa0*/  LEA R2, R8, UR6, 0x3 ;  /* 0x0000000608027c11 */ /* 0x000fe4000f8e18ff */
[----:B------:R-:W-:-:S03]  /*2ab0*/  SHF.L.U32 R4, R9, 0x1f, RZ ;  /* 0x0000001f09047819 */ /* 0x000fc600000006ff */
[----:B------:R-:W-:Y:S01]  /*2ac0*/  VIADD R5, R2, 0xc0 ;  /* 0x000000c002057836 */ /* 0x000fe20000000000 */
[----:B------:R-:W1:Y:S02]  /*2ad0*/  SYNCS.PHASECHK.TRANS64.TRYWAIT P0, [R2+URZ+0xb0], R4 ;  /* 0x0000b004020075a7 */ /* 0x000e6400080011ff */
[----:B-1----:R-:W-:Y:S05]  /*2ae0*/  @!P0 BRA `(.L_x_47) ;  /* 0x0000004c00288947 */ /* 0x002fea0003800000 */
.L_x_120:
[----:B------:R-:W-:Y:S01]  /*2af0*/  ULEA UR4, UR5, UR6, 0x3 ;  /* 0x0000000605047291 */ /* 0x000fe2000f8e18ff */
[----:B-1----:R-:W-:Y:S01]  /*2b00*/  PRMT R2, RZ, 0x654, R5 ;  /* 0x00000654ff027816 */ /* 0x002fe20000000005 */
[----:B------:R-:W-:Y:S01]  /*2b10*/  @!P2 IMAD.MOV.U32 R4, RZ, RZ, 0x10 ;  /* 0x00000010ff04a424 */ /* 0x000fe200078e00ff */
[----:B------:R-:W-:Y:S01]  /*2b20*/  SHF.L.U32 R5, R12, 0x1f, RZ ;  /* 0x0000001f0c057819 */ /* 0x000fe200000006ff */
[----:B------:R-:W-:Y:S01]  /*2b30*/  UIADD3 UR7, UPT, UPT, UR4, 0x50, URZ ;  /* 0x0000005004077890 */ /* 0x000fe2000fffe0ff */
[----:B------:R1:W-:Y:S05]  /*2b40*/  SYNCS.ARRIVE.TRANS64.RED.A1T0 RZ, [R2+URZ], RZ ;  /* 0x000000ff02ff79a7 */ /* 0x0003ea00081004ff */
[----:B------:R-:W-:Y:S01]  /*2b50*/  IMAD.U32 R6, RZ, RZ, UR7 ;  /* 0x00000007ff067e24 */ /* 0x000fe2000f8e00ff */
[----:B------:R-:W2:Y:S04]  /*2b60*/  SYNCS.PHASECHK.TRANS64.TRYWAIT P0, [UR4+0x60], R5 ;  /* 0x00006005ff0075a7 */ /* 0x000ea80008001104 */
[----:B------:R-:W-:Y:S01]  /*2b70*/  PRMT R6, R0, 0x654, R6 ;  /* 0x0000065400067816 */ /* 0x000fe20000000006 */
[----:B-12---:R-:W-:Y:S06]  /*2b80*/  @!P0 BRA `(.L_x_48) ;  /* 0x0000004c00148947 */ /* 0x006fec0003800000 */
.L_x_122:
[----:B------:R-:W-:Y:S01]  /*2b90*/  ULEA UR8, UR5, UR6, 0x4 ;  /* 0x0000000605087291 */ /* 0x000fe2000f8e20ff */
[----:B------:R-:W-:Y:S01]  /*2ba0*/  SEL R3, R6, R3, !P2 ;  /* 0x0000000306037207 */ /* 0x000fe20005000000 */
[----:B------:R-:W-:Y:S01]  /*2bb0*/  UIADD3 UR9, UPT, UPT, UR4, 0x50, URZ ;  /* 0x0000005004097890 */ /* 0x000fe2000fffe0ff */
[----:B-1----:R-:W-:Y:S01]  /*2bc0*/  LEA R2, R11, UR6, 0x3 ;  /* 0x000000060b027c11 */ /* 0x002fe2000f8e18ff */
[----:B------:R-:W-:Y:S01]  /*2bd0*/  UIADD3 UR8, UPT, UPT, UR8, 0xe0, URZ ;  /* 0x000000e008087890 */ /* 0x000fe2000fffe0ff */
[----:B------:R1:W-:Y:S01]  /*2be0*/  @!P2 SYNCS.ARRIVE.TRANS64.RED RZ, [R3+URZ], R4 ;  /* 0x0000000403ffa9a7 */ /* 0x0003e200080004ff */
[----:B------:R-:W-:Y:S01]  /*2bf0*/  UIADD3 UR4, UPT, UPT, UR5, 0x1, URZ ;  /* 0x0000000105047890 */ /* 0x000fe2000fffe0ff */
[----:B------:R-:W-:-:S03]  /*2c00*/  VIADD R8, R8, 0x1 ;  /* 0x0000000108087836 */ /* 0x000fc60000000000 */
[----:B------:R-:W-:Y:S02]  /*2c10*/  UISETP.NE.AND UP0, UPT, UR4, 0x2, UPT ;  /* 0x000000020400788c */ /* 0x000fe4000bf05270 */
[----:B------:R-:W-:Y:S01]  /*2c20*/  ISETP.NE.AND P0, PT, R8, 0x2, PT ;  /* 0x000000020800780c */ /* 0x000fe20003f05270 */
[----:B------:R-:W-:Y:S06]  /*2c30*/  UGETNEXTWORKID.BROADCAST [UR8], [UR9] ;  /* 0x00000000080073ca */ /* 0x000fec0008000100 */
[----:B------:R-:W-:Y:S02]  /*2c40*/  USEL UR7, URZ, 0x1, UP0 ;  /* 0x00000001ff077887 */ /* 0x000fe40008000000 */
[----:B------:R-:W-:-:S04]  /*2c50*/  USEL UR5, UR4, URZ, UP0 ;  /* 0x000000ff04057287 */ /* 0x000fc80008000000 */
[----:B------:R-:W-:Y:S02]  /*2c60*/  LOP3.LUT R12, R12, UR7, RZ, 0x3c, !PT ;  /* 0x000000070c0c7c12 */ /* 0x000fe4000f8e3cff */
[----:B-1----:R-:W-:-:S04]  /*2c70*/  SHF.L.U32 R4, R10, 0x1f, RZ ;  /* 0x0000001f0a047819 */ /* 0x002fc800000006ff */
[----:B------:R-:W1:Y:S02]  /*2c80*/  SYNCS.PHASECHK.TRANS64.TRYWAIT P1, [R2+URZ+0x50], R4 ;  /* 0x00005004020075a7 */ /* 0x000e6400080211ff */
[----:B-1----:R-:W-:Y:S05]  /*2c90*/  @!P1 BRA `(.L_x_49) ;  /* 0x0000004800e89947 */ /* 0x002fea0003800000 */
.L_x_123:
[C---:B-1----:R-:W-:Y:S01]  /*2ca0*/  LEA R4, R11.reuse, UR6, 0x4 ;  /* 0x000000060b047c11 */ /* 0x042fe2000f8e20ff */
[----:B------:R-:W-:Y:S01]  /*2cb0*/  VIADD R2, R2, 0x60 ;  /* 0x0000006002027836 */ /* 0x000fe20000000000 */
[----:B------:R-:W-:Y:S01]  /*2cc0*/  SEL R8, R8, RZ, P0 ;  /* 0x000000ff08087207 */ /* 0x000fe20000000000 */
[----:B------:R-:W-:-:S03]  /*2cd0*/  VIADD R11, R11, 0x1 ;  /* 0x000000010b0b7836 */ /* 0x000fc60000000000 */
[----:B------:R-:W1:Y:S01]  /*2ce0*/  LDS.128 R4, [R4+0xe0] ;  /* 0x0000e00004047984 */ /* 0x000e620000000c00 */
[----:B------:R-:W-:Y:S02]  /*2cf0*/  PRMT R2, RZ, 0x654, R2 ;  /* 0x00000654ff027816 */ /* 0x000fe40000000002 */
[C---:B------:R-:W-:Y:S01]  /*2d00*/  ISETP.NE.AND P1, PT, R11.reuse, 0x2, PT ;  /* 0x000000020b00780c */ /* 0x040fe20003f25270 */
[----:B------:R-:W-:Y:S01]  /*2d10*/  @!PT LDS RZ, [RZ] ;  /* 0x00000000fffff984 */ /* 0x000fe20000000800 */
[----:B------:R-:W-:Y:S01]  /*2d20*/  @!PT LDS RZ, [RZ] ;  /* 0x00000000fffff984 */ /* 0x000fe20000000800 */
[----:B------:R-:W-:Y:S01]  /*2d30*/  @!PT LDS RZ, [RZ] ;  /* 0x00000000fffff984 */ /* 0x000fe20000000800 */
[----:B------:R-:W-:Y:S01]  /*2d40*/  @!PT LDS RZ, [RZ] ;  /* 0x00000000fffff984 */ /* 0x000fe20000000800 */
[----:B------:R2:W-:Y:S06]  /*2d50*/  MEMBAR.ALL.CTA ;  /* 0x0000000000007992 */ /* 0x0005ec0000008000 */
[----:B--2---:R-:W2:Y:S01]  /*2d60*/  FENCE.VIEW.ASYNC.S ;  /* 0x00000000000073c6 */ /* 0x004ea20000000000 */
[----:B------:R-:W-:Y:S01]  /*2d70*/  SEL R11, R11, RZ, P1 ;  /* 0x000000ff0b0b7207 */ /* 0x000fe20000800000 */
[----:B--2---:R2:W-:Y:S01]  /*2d80*/  SYNCS.ARRIVE.TRANS64.RED.A1T0 RZ, [R2+URZ], RZ ;  /* 0x000000ff02ff79a7 */ /* 0x0045e200081004ff */
[----:B-1----:R-:W-:-:S02]  /*2d90*/  LOP3.LUT P3, RZ, R6, 0x1, RZ, 0xc0, !PT ;  /* 0x0000000106ff7812 */ /* 0x002fc4000786c0ff */
[----:B------:R-:W-:-:S04]  /*2da0*/  SEL R4, RZ, 0x1, P1 ;  /* 0x00000001ff047807 */ /* 0x000fc80000800000 */
[----:B------:R-:W-:Y:S02]  /*2db0*/  LOP3.LUT R10, R10, R4, RZ, 0x3c, !PT ;  /* 0x000000040a0a7212 */ /* 0x000fe400078e3cff */
[----:B--2---:R-:W-:-:S04]  /*2dc0*/  SEL R2, RZ, 0x1, P0 ;  /* 0x00000001ff027807 */ /* 0x004fc80000000000 */
[----:B------:R-:W-:Y:S01]  /*2dd0*/  LOP3.LUT R9, R9, R2, RZ, 0x3c, !PT ;  /* 0x0000000209097212 */ /* 0x000fe200078e3cff */
[----:B------:R-:W-:Y:S06]  /*2de0*/  @P3 BRA `(.L_x_50) ;  /* 0xfffffffc002c3947 */ /* 0x000fec000383ffff */
[----:B------:R-:W-:Y:S01]  /*2df0*/  ULEA UR4, UR5, UR6, 0x3 ;  /* 0x0000000605047291 */ /* 0x000fe2000f8e18ff */
[----:B------:R-:W-:-:S08]  /*2e00*/  SHF.L.U32 R2, R12, 0x1f, RZ ;  /* 0x0000001f0c027819 */ /* 0x000fd000000006ff */
[----:B------:R-:W1:Y:S02]  /*2e10*/  SYNCS.PHASECHK.TRANS64 P0, [UR4+0x60], R2 ;  /* 0x00006002ff0075a7 */ /* 0x000e640008001004 */
[----:B-1----:R-:W-:Y:S05]  /*2e20*/  @P0 BRA `(.L_x_51) ;  /* 0x0000000000080947 */ /* 0x002fea0003800000 */
[----:B------:R-:W1:Y:S02]  /*2e30*/  SYNCS.PHASECHK.TRANS64.TRYWAIT P0, [UR4+0x60], R2 ;  /* 0x00006002ff0075a7 */ /* 0x000e640008001104 */
[----:B-1----:R-:W-:Y:S05]  /*2e40*/  @!P0 BRA `(.L_x_52) ;  /* 0x0000004800908947 */ /* 0x002fea0003800000 */
.L_x_51:
[----:B------:R-:W-:-:S04]  /*2e50*/  UIADD3 UR7, UPT, UPT, UR5, 0x1, URZ ;  /* 0x0000000105077890 */ /* 0x000fc8000fffe0ff */
[----:B------:R-:W-:-:S04]  /*2e60*/  UISETP.NE.AND UP0, UPT, UR7, 0x2, UPT ;  /* 0x000000020700788c */ /* 0x000fc8000bf05270 */
[----:B------:R-:W-:Y:S02]  /*2e70*/  USEL UR8, URZ, 0x1, UP0 ;  /* 0x00000001ff087887 */ /* 0x000fe40008000000 */
[----:B------:R-:W-:-:S04]  /*2e80*/  USEL UR7, UR7, URZ, UP0 ;  /* 0x000000ff07077287 */ /* 0x000fc80008000000 */
[----:B------:R-:W-:Y:S01]  /*2e90*/  ULEA UR7, UR7, UR6, 0x3 ;  /* 0x0000000607077291 */ /* 0x000fe2000f8e18ff */
[----:B-1----:R-:W-:-:S04]  /*2ea0*/  LOP3.LUT R2, R12, UR8, RZ, 0x3c, !PT ;  /* 0x000000080c027c12 */ /* 0x002fc8000f8e3cff */
[----:B------:R-:W-:-:S04]  /*2eb0*/  SHF.L.U32 R0, R2, 0x1f, RZ ;  /* 0x0000001f02007819 */ /* 0x000fc800000006ff */
[----:B------:R-:W1:Y:S02]  /*2ec0*/  SYNCS.PHASECHK.TRANS64 P0, [UR7+0x60], R0 ;  /* 0x00006000ff0075a7 */ /* 0x000e640008001007 */
[----:B-1----:R-:W-:Y:S05]  /*2ed0*/  @P0 EXIT ;  /* 0x000000000000094d */ /* 0x002fea0003800000 */
[----:B------:R-:W-:Y:S02]  /*2ee0*/  SHF.L.U32 R2, R2, 0x1f, RZ ;  /* 0x0000001f02027819 */ /* 0x000fe400000006ff */
[----:B------:R-:W-:-:S07]  /*2ef0*/  MOV R0, UR7 ;  /* 0x0000000700007c02 */ /* 0x000fce0008000f00 */
.L_x_53:
[----:B-1----:R1:W2:Y:S02]  /*2f00*/  SYNCS.PHASECHK.TRANS64.TRYWAIT P0, [R0+URZ+0x60], R2 ;  /* 0x00006002000075a7 */ /* 0x0022a400080011ff */
[----:B--2---:R-:W-:Y:S05]  /*2f10*/  @!P0 NANOSLEEP.SYNCS 0x989680 ;  /* 0x009896800000895d */ /* 0x004fea0003900000 */
[----:B------:R-:W2:Y:S02]  /*2f20*/  @!P0 SYNCS.PHASECHK.TRANS64 P0, [R0+URZ+0x60], R2 ;  /* 0x00006002000085a7 */ /* 0x000ea400080010ff */
[----:B--2---:R-:W-:Y:S05]  /*2f30*/  @P0 EXIT ;  /* 0x000000000000094d */ /* 0x004fea0003800000 */
[----:B------:R-:W-:Y:S05]  /*2f40*/  BRA `(.L_x_53) ;  /* 0xfffffffc00ec7947 */ /* 0x000fea000383ffff */
.L_x_46:
[----:B------:R-:W-:Y:S05]  /*2f50*/  BRA.U UP4, `(.L_x_54) ;  /* 0x0000001104a07547 */ /* 0x000fea000b800000 */
[----:B------:R-:W-:Y:S01]  /*2f60*/  UMOV UR4, 0x40 ;  /* 0x0000004000047882 */ /* 0x000fe20000000000 */
[----:B------:R-:W-:Y:S01]  /*2f70*/  NOP ;  /* 0x0000000000007918 */ /* 0x000fe20000000000 */
[----:B------:R-:W-:Y:S01]  /*2f80*/  ULEA UR5, UR55, UR4, 0x18 ;  /* 0x0000000437057291 */ /* 0x000fe2000f8ec0ff */
[----:B------:R-:W-:Y:S02]  /*2f90*/  UMOV UR6, 0x400 ;  /* 0x0000040000067882 */ /* 0x000fe40000000000 */
[----:B------:R-:W-:-:S06]  /*2fa0*/  ULEA UR6, UR55, UR6, 0x18 ;  /* 0x0000000637067291 */ /* 0x000fcc000f8ec0ff */
[----:B------:R-:W1:Y:S02]  /*2fb0*/  LDS.U8 R0, [UR5+0x1c] ;  /* 0x00001c05ff007984 */ /* 0x000e640008000000 */
[----:B-1----:R-:W-:-:S13]  /*2fc0*/  ISETP.NE.AND P0, PT, R0, RZ, PT ;  /* 0x000000ff0000720c */ /* 0x002fda0003f05270 */
[----:B------:R-:W-:Y:S05]  /*2fd0*/  @P0 BRA `(.L_x_55) ;  /* 0x0000000400080947 */ /* 0x000fea0003800000 */
[----:B------:R-:W-:Y:S02]  /*2fe0*/  UISETP.NE.U32.AND UP1, UPT, UR33, 0x1, UPT ;  /* 0x000000012100788c */ /* 0x000fe4000bf25070 */
[----:B------:R-:W-:-:S07]  /*2ff0*/  UIADD3 UR7, UPT, UPT, UR5, 0x8, URZ ;  /* 0x0000000805077890 */ /* 0x000fce000fffe0ff */
[----:B------:R-:W-:Y:S05]  /*3000*/  BRA.U !UP1, `(.L_x_56) ;  /* 0x00000001099c7547 */ /* 0x000fea000b800000 */
[----:B------:R-:W-:Y:S01]  /*3010*/  ELECT P0, URZ, PT ;  /* 0x0000000000ff782f */ /* 0x000fe20003800000 */
[----:B------:R-:W-:-:S12]  /*3020*/  BSSY B0, `(.L_x_56) ;  /* 0x0000025000007945 */ /* 0x000fd80003800000 */
[----:B------:R-:W-:Y:S05]  /*3030*/  @!P0 BRA `(.L_x_57) ;  /* 0x00000000008c8947 */ /* 0x000fea0003800000 */
[----:B------:R-:W-:-:S05]  /*3040*/  UMOV UR4, 0x10 ;  /* 0x0000001000047882 */ /* 0x000fca0000000000 */
[----:B------:R-:W-:Y:S04]  /*3050*/  DEPBAR.LE SB1, 0x36 ;  /* 0x00009d800000791a */ /* 0x000fe80000000000 */
[----:B------:R-:W1:Y:S02]  /*3060*/  UTCATOMSWS.2CTA.FIND_AND_SET.ALIGN UP0, UR4, UR4 ;  /* 0x00000004000475e3 */ /* 0x000e640008200800 */
[----:B-1----:R-:W-:Y:S01]  /*3070*/  MOV R10, UR4 ;  /* 0x00000004000a7c02 */ /* 0x002fe20008000f00 */
[----:B------:R-:W-:Y:S06]  /*3080*/  BRA.U UP0, `(.L_x_58) ;  /* 0x0000000100187547 */ /* 0x000fec000b800000 */
.L_x_59:
[----:B------:R-:W-:Y:S05]  /*3090*/  NANOSLEEP 0x64 ;  /* 0x000000640000795d */ /* 0x000fea0003800000 */
[----:B------:R-:W-:-:S05]  /*30a0*/  UMOV UR4, 0x10 ;  /* 0x0000001000047882 */ /* 0x000fca0000000000 */
[----:B------:R-:W-:Y:S04]  /*30b0*/  DEPBAR.LE SB1, 0x36 ;  /* 0x00009d800000791a */ /* 0x000fe80000000000 */
[----:B------:R-:W1:Y:S02]  /*30c0*/  UTCATOMSWS.2CTA.FIND_AND_SET.ALIGN UP0, UR4, UR4 ;  /* 0x00000004000475e3 */ /* 0x000e640008200800 */
[----:B-1----:R-:W-:Y:S01]  /*30d0*/  MOV R10, UR4 ;  /* 0x00000004000a7c02 */ /* 0x002fe20008000f00 */
[----:B------:R-:W-:Y:S05]  /*30e0*/  BRA.U !UP0, `(.L_x_59) ;  /* 0xfffffffd08e87547 */ /* 0x000fea000b83ffff */
.L_x_58:
[----:B------:R-:W1:Y:S01]  /*30f0*/  LDS R6, [UR5+0x10] ;  /* 0x00001005ff067984 */ /* 0x000e620008000800 */
[----:B------:R-:W-:Y:S01]  /*3100*/  IMAD.U32 R0, RZ, RZ, UR6 ;  /* 0x00000006ff007e24 */ /* 0x000fe2000f8e00ff */
[----:B------:R-:W-:-:S03]  /*3110*/  MOV R4, UR35 ;  /* 0x0000002300047c02 */ /* 0x000fc60008000f00 */
[----:B------:R-:W-:Y:S01]  /*3120*/  VIADD R0, R0, 0x100 ;  /* 0x0000010000007836 */ /* 0x000fe20000000000 */
[----:B-1----:R-:W-:-:S04]  /*3130*/  SHF.L.U32 R6, R6, 0x1f, RZ ;  /* 0x0000001f06067819 */ /* 0x002fc800000006ff */
[----:B------:R-:W1:Y:S02]  /*3140*/  SYNCS.PHASECHK.TRANS64.TRYWAIT P0, [UR5+0x8], R6 ;  /* 0x00000806ff0075a7 */ /* 0x000e640008001105 */
[----:B-1----:R-:W-:Y:S05]  /*3150*/  @P0 BRA `(.L_x_60) ;  /* 0x0000000000080947 */ /* 0x002fea0003800000 */
[----:B------:R-:W1:Y:S02]  /*3160*/  SYNCS.PHASECHK.TRANS64.TRYWAIT P0, [UR5+0x8], R6 ;  /* 0x00000806ff0075a7 */ /* 0x000e640008001105 */
[----:B-1----:R-:W-:Y:S05]  /*3170*/  @!P0 BRA `(.L_x_61) ;  /* 0x0000004400dc8947 */ /* 0x002fea0003800000 */
.L_x_60:
[----:B------:R-:W-:Y:S01]  /*3180*/  PRMT R4, R4, 0x654, R0 ;  /* 0x0000065404047816 */ /* 0x000fe20000000000 */
[----:B------:R-:W-:Y:S01]  /*3190*/  HFMA2 R0, -RZ, RZ, 0, 5.9604644775390625e-08 ;  /* 0x00000001ff007431 */ /* 0x000fe200000001ff */
[----:B------:R-:W-:Y:S01]  /*31a0*/  UPRMT UR4, UR35, 0x654, UR7 ;  /* 0x0000065423047896 */ /* 0x000fe20008000007 */
[----:B------:R-:W-:Y:S02]  /*31b0*/  IMAD.MOV.U32 R8, RZ, RZ, 0xffff ;  /* 0x0000ffffff087424 */ /* 0x000fe400078e00ff */
[----:B-1----:R-:W-:Y:S02]  /*31c0*/  IMAD.MOV.U32 R6, RZ, RZ, 0x4 ;  /* 0x00000004ff067424 */ /* 0x002fe400078e00ff */
[----:B------:R-:W-:Y:S01]  /*31d0*/  IMAD.SHL.U32 R9, R10, 0x20, RZ ;  /* 0x000000200a097824 */ /* 0x000fe200078e00ff */
[----:B------:R-:W-:Y:S02]  /*31e0*/  MOV R5, UR4 ;  /* 0x0000000400057c02 */ /* 0x000fe40008000f00 */
[-C--:B------:R-:W-:Y:S01]  /*31f0*/  SHF.L.U32 R8, R8, R10.reuse, RZ ;  /* 0x0000000a08087219 */ /* 0x080fe200000006ff */
[----:B------:R1:W-:Y:S01]  /*3200*/  SYNCS.ARRIVE.TRANS64.RED RZ, [UR4], R6 ;  /* 0x00000006ffff79a7 */ /* 0x0003e20008000404 */
[----:B------:R-:W-:Y:S01]  /*3210*/  SHF.L.U32 R7, R0, R10, RZ ;  /* 0x0000000a00077219 */ /* 0x000fe200000006ff */
[----:B------:R1:W-:Y:S04]  /*3220*/  STS [UR6+0x100], R9 ;  /* 0x00010009ff007988 */ /* 0x0003e80008000806 */
[----:B------:R1:W-:Y:S04]  /*3230*/  STAS [R4.64], R10 ;  /* 0x0000000a04007dbd */ /* 0x0003e8000c0008ff */
[----:B------:R1:W-:Y:S04]  /*3240*/  ATOMS.OR RZ, [UR5+0x14], R8 ;  /* 0x00001408ffff798c */ /* 0x0003e8000b000005 */
[----:B------:R1:W-:Y:S04]  /*3250*/  ATOMS.OR RZ, [UR5+0x18], R7 ;  /* 0x00001807ffff798c */ /* 0x0003e8000b000005 */
[----:B------:R1:W-:Y:S02]  /*3260*/  ATOMS.XOR RZ, [UR5+0x10], R0 ;  /* 0x00001000ffff798c */ /* 0x0003e4000b800005 */
.L_x_57:
[----:B------:R-:W-:Y:S05]  /*3270*/  BSYNC B0 ;  /* 0x0000000000007941 */ /* 0x000fea0003800000 */
.L_x_56:
[----:B------:R-:W-:Y:S05]  /*3280*/  BRA.U UP1, `(.L_x_62) ;  /* 0x00000001016c7547 */ /* 0x000fea000b800000 */
[----:B------:R-:W-:-:S03]  /*3290*/  UMOV UR4, 0xffffffff ;  /* 0xffffffff00047882 */ /* 0x000fc60000000000 */
[----:B------:R-:W-:Y:S05]  /*32a0*/  BRA.DIV UR4, `(.L_x_63) ;  /* 0x0000004604a87947 */ /* 0x000fea000b800000 */
[----:B------:R-:W-:-:S13]  /*32b0*/  ELECT P0, URZ, PT ;  /* 0x0000000000ff782f */ /* 0x000fda0003800000 */
.L_x_127:
[----:B------:R-:W-:Y:S05]  /*32c0*/  @!P0 BRA `(.L_x_62) ;  /* 0x00000000005c8947 */ /* 0x000fea0003800000 */
[----:B-1----:R-:W1:Y:S02]  /*32d0*/  LDS R4, [UR5+0x10] ;  /* 0x00001005ff047984 */ /* 0x002e640008000800 */
[----:B-1----:R-:W-:-:S04]  /*32e0*/  SHF.L.U32 R4, R4, 0x1f, RZ ;  /* 0x0000001f04047819 */ /* 0x002fc800000006ff */
[----:B------:R-:W1:Y:S02]  /*32f0*/  SYNCS.PHASECHK.TRANS64.TRYWAIT P0, [UR5+0x8], R4 ;  /* 0x00000804ff0075a7 */ /* 0x000e640008001105 */
[----:B-1----:R-:W-:Y:S05]  /*3300*/  @P0 BRA `(.L_x_64) ;  /* 0x0000000000080947 */ /* 0x002fea0003800000 */
[----:B------:R-:W1:Y:S02]  /*3310*/  SYNCS.PHASECHK.TRANS64.TRYWAIT P0, [UR5+0x8], R4 ;  /* 0x00000804ff0075a7 */ /* 0x000e640008001105 */
[----:B-1----:R-:W-:Y:S05]  /*3320*/  @!P0 BRA `(.L_x_65) ;  /* 0x0000004400ac8947 */ /* 0x002fea0003800000 */
.L_x_64:
[----:B------:R-:W2:Y:S01]  /*3330*/  LDS R6, [UR6+0x100] ;  /* 0x00010006ff067984 */ /* 0x000ea20008000800 */
[----:B-1----:R-:W-:Y:S02]  /*3340*/  HFMA2 R0, -RZ, RZ, 0, 5.9604644775390625e-08 ;  /* 0x00000001ff007431 */ /* 0x002fe400000001ff */
[----:B------:R-:W-:Y:S01]  /*3350*/  IMAD.MOV.U32 R4, RZ, RZ, 0xffff ;  /* 0x0000ffffff047424 */ /* 0x000fe200078e00ff */
[----:B------:R-:W-:Y:S01]  /*3360*/  UPRMT UR4, UR35, 0x654, UR7 ;  /* 0x0000065423047896 */ /* 0x000fe20008000007 */
[----:B--2---:R-:W-:-:S03]  /*3370*/  IMAD.SHL.U32 R5, R6, 0x20, RZ ;  /* 0x0000002006057824 */ /* 0x004fc600078e00ff */
[-C--:B------:R-:W-:Y:S02]  /*3380*/  SHF.L.U32 R4, R4, R6.reuse, RZ ;  /* 0x0000000604047219 */ /* 0x080fe400000006ff */
[----:B------:R-:W-:Y:S01]  /*3390*/  SHF.L.U32 R6, R0, R6, RZ ;  /* 0x0000000600067219 */ /* 0x000fe200000006ff */
[----:B------:R2:W-:Y:S04]  /*33a0*/  STS [UR6+0x100], R5 ;  /* 0x00010005ff007988 */ /* 0x0005e80008000806 */
[----:B------:R2:W-:Y:S04]  /*33b0*/  ATOMS.OR RZ, [UR5+0x14], R4 ;  /* 0x00001404ffff798c */ /* 0x0005e8000b000005 */
[----:B------:R2:W-:Y:S01]  /*33c0*/  ATOMS.OR RZ, [UR5+0x18], R6 ;  /* 0x00001806ffff798c */ /* 0x0005e2000b000005 */
[----:B------:R-:W-:Y:S03]  /*33d0*/  SYNCS.ARRIVE.TRANS64.RED.A1T0 RZ, [UR4], RZ ;  /* 0x000000ffffff79a7 */ /* 0x000fe60008100404 */
[----:B------:R2:W-:Y:S01]  /*33e0*/  ATOMS.XOR RZ, [UR5+0x10], R0 ;  /* 0x00001000ffff798c */ /* 0x0005e2000b800005 */
[----:B------:R-:W-:Y:S05]  /*33f0*/  BRA `(.L_x_62) ;  /* 0x0000000000107947 */ /* 0x000fea0003800000 */
.L_x_55:
[----:B------:R-:W-:Y:S02]  /*3400*/  MOV R0, 0xffffffff ;  /* 0xffffffff00007802 */ /* 0x000fe40000000f00 */
[----:B------:R-:W-:-:S03]  /*3410*/  MOV R4, 0x3440 ;  /* 0x0000344000047802 */ /* 0x000fc60000000f00 */
[----:B------:R1:W-:Y:S04]  /*3420*/  STS [UR6+0x100], R0 ;  /* 0x00010000ff007988 */ /* 0x0003e80008000806 */
[----:B-1---5:R-:W-:Y:S05]  /*3430*/  CALL.REL.NOINC `($__internal_1_$__cuda_sm10x_tcgen05_guardrail_trap_phase_invalid_during_alloc) ;  /* 0x0000004800b47944 */ /* 0x022fea0003c00000 */
.L_x_62:
[----:B------:R-:W-:Y:S05]  /*3440*/  WARPSYNC.ALL ;  /* 0x0000000000007948 */ /* 0x000fea0003800000 */
[----:B------:R-:W3:Y:S01]  /*3450*/  S2UR UR4, SR_CgaCtaId ;  /* 0x00000000000479c3 */ /* 0x000ee20000008800 */
[----:B------:R-:W-:Y:S01]  /*3460*/  UMOV UR17, 0x400 ;  /* 0x0000040000117882 */ /* 0x000fe20000000000 */
[----:B------:R-:W-:-:S06]  /*3470*/  NOP ;  /* 0x0000000000007918 */ /* 0x000fcc0000000000 */
[----:B------:R-:W-:Y:S06]  /*3480*/  BAR.ARV 0x6, 0xa0 ;  /* 0x0182800000007b1d */ /* 0x000fec0000002000 */
[----:B------:R-:W4:Y:S01]  /*3490*/  LDCU UR6, c[0x0][0x38c] ;  /* 0x00007180ff0677ac */ /* 0x000f220008000800 */
[----:B------:R-:W-:Y:S01]  /*34a0*/  LOP3.LUT R3, R3, 0xffff, RZ, 0xc0, !PT ;  /* 0x0000ffff03037812 */ /* 0x000fe200078ec0ff */
[----:B-1----:R-:W-:Y:S01]  /*34b0*/  IMAD.MOV.U32 R9, RZ, RZ, 0x1 ;  /* 0x00000001ff097424 */ /* 0x002fe200078e00ff */
[----:B------:R-:W-:Y:S01]  /*34c0*/  LOP3.LUT R2, R2, 0xffff, RZ, 0xc0, !PT ;  /* 0x0000ffff02027812 */ /* 0x000fe200078ec0ff */
[----:B------:R-:W-:Y:S01]  /*34d0*/  IMAD.MOV.U32 R8, RZ, RZ, RZ ;  /* 0x000000ffff087224 */ /* 0x000fe200078e00ff */
[----:B------:R-:W-:Y:S01]  /*34e0*/  R2UR UR20, R3 ;  /* 0x00000000031472ca */ /* 0x000fe200000e0000 */
[----:B------:R-:W-:Y:S01]  /*34f0*/  UMOV UR24, URZ ;  /* 0x000000ff00187c82 */ /* 0x000fe20008000000 */
[----:B------:R-:W-:-:S02]  /*3500*/  R2UR UR30, R2 ;  /* 0x00000000021e72ca */ /* 0x000fc400000e0000 */
[----:B------:R-:W-:Y:S01]  /*3510*/  CS2R R2, SRZ ;  /* 0x0000000000027805 */ /* 0x000fe2000001ff00 */
[----:B------:R-:W-:Y:S01]  /*3520*/  UMOV UR15, URZ ;  /* 0x000000ff000f7c82 */ /* 0x000fe20008000000 */
[----:B---3--:R-:W-:Y:S01]  /*3530*/  ULEA UR17, UR4, UR17, 0x18 ;  /* 0x0000001104117291 */ /* 0x008fe2000f8ec0ff */
[----:B------:R-:W-:Y:S01]  /*3540*/  UMOV UR14, URZ ;  /* 0x000000ff000e7c82 */ /* 0x000fe20008000000 */
[----:B------:R-:W-:Y:S02]  /*3550*/  UISETP.NE.AND UP3, UPT, UR33, URZ, UPT ;  /* 0x000000ff2100728c */ /* 0x000fe4000bf65270 */
[----:B------:R-:W-:Y:S02]  /*3560*/  UIADD3 UR5, UPT, UPT, UR17, 0x4400, URZ ;  /* 0x0000440011057890 */ /* 0x000fe4000fffe0ff */
[----:B------:R-:W-:-:S03]  /*3570*/  UIADD3 UR4, UPT, UPT, UR17, 0xa400, URZ ;  /* 0x0000a40011047890 */ /* 0x000fc6000fffe0ff */
[----:B--2---:R-:W1:Y:S01]  /*3580*/  LDS R0, [UR17+0x100] ;  /* 0x00010011ff007984 */ /* 0x004e620008000800 */
[----:B----4-:R-:W-:Y:S02]  /*3590*/  UIADD3 UR6, UPT, UPT, UR6, 0x3f, URZ ;  /* 0x0000003f06067890 */ /* 0x010fe4000fffe0ff */
[----:B------:R-:W-:Y:S02]  /*35a0*/  USHF.R.U32.HI UR5, URZ, 0x4, UR5 ;  /* 0x00000004ff057899 */ /* 0x000fe40008011605 */
[----:B------:R-:W-:Y:S02]  /*35b0*/  USHF.R.S32.HI UR25, URZ, 0x1f, UR6 ;  /* 0x0000001fff197899 */ /* 0x000fe40008011406 */
[----:B------:R-:W-:Y:S02]  /*35c0*/  USHF.R.U32.HI UR4, URZ, 0x4, UR4 ;  /* 0x00000004ff047899 */ /* 0x000fe40008011604 */
[----:B------:R-:W-:Y:S02]  /*35d0*/  ULEA.HI UR25, UR25, UR6, URZ, 0x6 ;  /* 0x0000000619197291 */ /* 0x000fe4000f8f30ff */
[----:B------:R-:W-:-:S02]  /*35e0*/  ULOP3.LUT UR5, UR5, 0x3fff, URZ, 0xc0, !UPT ;  /* 0x00003fff05057892 */ /* 0x000fc4000f8ec0ff */
[----:B------:R-:W-:Y:S02]  /*35f0*/  USHF.R.S32.HI UR25, URZ, 0x6, UR25 ;  /* 0x00000006ff197899 */ /* 0x000fe40008011419 */
[----:B------:R-:W-:Y:S02]  /*3600*/  ULOP3.LUT UR22, UR4, 0x3fff, URZ, 0xc0, !UPT ;  /* 0x00003fff04167892 */ /* 0x000fe4000f8ec0ff */
[----:B------:R-:W-:Y:S02]  /*3610*/  UISETP.LT.AND UP0, UPT, UR25, 0x1, UPT ;  /* 0x000000011900788c */ /* 0x000fe4000bf01270 */
[----:B------:R-:W-:Y:S02]  /*3620*/  ULOP3.LUT UR21, UR5, 0x10000, URZ, 0xfc, !UPT ;  /* 0x0001000005157892 */ /* 0x000fe4000f8efcff */
[----:B------:R-:W-:Y:S02]  /*3630*/  ULOP3.LUT UR22, UR22, 0x10000, URZ, 0xfc, !UPT ;  /* 0x0001000016167892 */ /* 0x000fe4000f8efcff */
[----:B------:R-:W-:Y:S01]  /*3640*/  USEL UR31, UR25, 0x1, !UP0 ;  /* 0x00000001191f7887 */ /* 0x000fe2000c000000 */
[----:B------:R-:W-:Y:S01]  /*3650*/  UMOV UR28, 0x0 ;  /* 0x00000000001c7882 */ /* 0x000fe20000000000 */
[----:B------:R-:W-:Y:S01]  /*3660*/  UMOV UR29, 0x101004a0 ;  /* 0x101004a0001d7882 */ /* 0x000fe20000000000 */
[----:B------:R-:W-:Y:S01]  /*3670*/  UMOV UR26, 0x0 ;  /* 0x00000000001a7882 */ /* 0x000fe20000000000 */
[----:B------:R-:W-:Y:S01]  /*3680*/  UMOV UR27, 0x101004a0 ;  /* 0x101004a0001b7882 */ /* 0x000fe20000000000 */
[----:B-1----:R-:W-:-:S15]  /*3690*/  R2UR UR32, R0 ;  /* 0x00000000002072ca */ /* 0x002fde00000e0000 */
.L_x_73:
[C---:B------:R-:W-:Y:S02]  /*36a0*/  LEA R0, R8.reuse, UR17, 0x3 ;  /* 0x0000001108007c11 */ /* 0x040fe4000f8e18ff */
[----:B------:R-:W-:Y:S02]  /*36b0*/  SHF.L.U32 R4, R3, 0x1f, RZ ;  /* 0x0000001f03047819 */ /* 0x000fe400000006ff */
[----:B------:R-:W-:Y:S02]  /*36c0*/  LEA R5, R8, UR17, 0x4 ;  /* 0x0000001108057c11 */ /* 0x000fe4000f8e20ff */
[----:B------:R-:W1:Y:S02]  /*36d0*/  SYNCS.PHASECHK.TRANS64.TRYWAIT P0, [R0+URZ+0x50], R4 ;  /* 0x00005004000075a7 */ /* 0x000e6400080011ff */
[----:B-1-3--:R-:W-:Y:S05]  /*36e0*/  @!P0 BRA `(.L_x_66) ;  /* 0x0000004000d48947 */ /* 0x00afea0003800000 */
.L_x_128:
[----:B-1----:R-:W1:Y:S01]  /*36f0*/  LDS.128 R4, [R5+0xe0] ;  /* 0x0000e00005047984 */ /* 0x002e620000000c00 */
[----:B------:R-:W-:Y:S02]  /*3700*/  VIADD R0, R0, 0x60 ;  /* 0x0000006000007836 */ /* 0x000fe40000000000 */
[----:B------:R-:W-:Y:S01]  /*3710*/  VIADD R8, R8, 0x1 ;  /* 0x0000000108087836 */ /* 0x000fe20000000000 */
[----:B------:R-:W-:Y:S01]  /*3720*/  @!PT LDS RZ, [RZ] ;  /* 0x00000000fffff984 */ /* 0x000fe20000000800 */
[----:B------:R-:W-:Y:S01]  /*3730*/  @!PT LDS RZ, [RZ] ;  /* 0x00000000fffff984 */ /* 0x000fe20000000800 */
[----:B------:R-:W-:Y:S01]  /*3740*/  @!PT LDS RZ, [RZ] ;  /* 0x00000000fffff984 */ /* 0x000fe20000000800 */
[----:B------:R-:W-:Y:S01]  /*3750*/  @!PT LDS RZ, [RZ] ;  /* 0x00000000fffff984 */ /* 0x000fe20000000800 */
[----:B------:R2:W-:Y:S06]  /*3760*/  MEMBAR.ALL.CTA ;  /* 0x0000000000007992 */ /* 0x0005ec0000008000 */
[----:B--2---:R-:W2:Y:S01]  /*3770*/  FENCE.VIEW.ASYNC.S ;  /* 0x00000000000073c6 */ /* 0x004ea20000000000 */
[----:B------:R-:W-:-:S04]  /*3780*/  PRMT R0, RZ, 0x654, R0 ;  /* 0x00000654ff007816 */ /* 0x000fc80000000000 */
[----:B--2---:R2:W-:Y:S01]  /*3790*/  SYNCS.ARRIVE.TRANS64.RED.A1T0 RZ, [R0+URZ], RZ ;  /* 0x000000ff00ff79a7 */ /* 0x0045e200081004ff */
[----:B-1----:R-:W-:Y:S01]  /*37a0*/  LOP3.LUT P1, RZ, R6, 0x1, RZ, 0xc0, !PT ;  /* 0x0000000106ff7812 */ /* 0x002fe2000782c0ff */
[----:B--2---:R-:W-:-:S12]  /*37b0*/  BRA.U UP3, `(.L_x_67) ;  /* 0x0000000103e07547 */ /* 0x004fd8000b800000 */
[----:B------:R-:W1:Y:S01]  /*37c0*/  LDCU UR4, c[0x0][0x38c] ;  /* 0x00007180ff0477ac */ /* 0x000e620008000800 */
[----:B------:R-:W-:Y:S02]  /*37d0*/  PLOP3.LUT P2, PT, PT, PT, PT, 0x80, 0x8 ;  /* 0x000000000008781c */ /* 0x000fe40003f4f070 */
[----:B------:R-:W-:Y:S01]  /*37e0*/  SHF.L.U32 R4, R9, 0x1f, RZ ;  /* 0x0000001f09047819 */ /* 0x000fe200000006ff */
[----:B------:R-:W-:Y:S02]  /*37f0*/  ULEA UR23, UR24, UR17, 0x3 ;  /* 0x0000001118177291 */ /* 0x000fe4000f8e18ff */
[----:B------:R-:W-:Y:S02]  /*3800*/  ULEA UR18, UR24, UR32, 0x6 ;  /* 0x0000002018127291 */ /* 0x000fe4000f8e30ff */
[----:B-1----:R-:W-:-:S06]  /*3810*/  UISETP.GE.AND UP0, UPT, UR4, 0x1, UPT ;  /* 0x000000010400788c */ /* 0x002fcc000bf06270 */
[----:B------:R-:W-:-:S05]  /*3820*/  PLOP3.LUT P0, PT, PT, PT, UP0, 0x80, 0x8 ;  /* 0x000000000008781c */ /* 0x000fca0003f0f008 */
[----:B------:R-:W-:-:S08]  /*3830*/  @UP0 ULEA UR4, UR15, UR17, 0x3 ;  /* 0x000000110f040291 */ /* 0x000fd0000f8e18ff */
[----:B------:R-:W-:-:S04]  /*3840*/  @P0 SHF.L.U32 R0, R2, 0x1f, RZ ;  /* 0x0000001f02000819 */ /* 0x000fc800000006ff */
[----:B------:R1:W2:Y:S01]  /*3850*/  @P0 SYNCS.PHASECHK.TRANS64.TRYWAIT P2, [UR4], R0 ;  /* 0x00000000ff0005a7 */ /* 0x0002a20008041104 */
[----:B------:R-:W3:Y:S02]  /*3860*/  SYNCS.PHASECHK.TRANS64.TRYWAIT P0, [UR23+0x90], R4 ;  /* 0x00009004ff0075a7 */ /* 0x000ee40008001117 */
[----:B-123--:R-:W-:Y:S05]  /*3870*/  @!P0 BRA `(.L_x_68) ;  /* 0x0000004000848947 */ /* 0x00efea0003800000 */
.L_x_130:
[----:B------:R-:W-:Y:S01]  /*3880*/  UMOV UR19, UR14 ;  /* 0x0000000e00137c82 */ /* 0x000fe20008000000 */
[----:B------:R-:W-:Y:S05]  /*3890*/  BRA.U !UP0, `(.L_x_69) ;  /* 0x0000000108987547 */ /* 0x000fea000b800000 */
[----:B------:R-:W-:Y:S02]  /*38a0*/  UIADD3 UR19, UPT, UPT, UR31, UR14, URZ ;  /* 0x0000000e1f137290 */ /* 0x000fe4000fffe0ff */
[----:B------:R-:W-:Y:S01]  /*38b0*/  UPLOP3.LUT UP2, UPT, UPT, UPT, UPT, 0x40, 0x4 ;  /* 0x000000000004789c */ /* 0x000fe20003f4e870 */
[----:B------:R-:W-:Y:S01]  /*38c0*/  UMOV UR16, UR25 ;  /* 0x0000001900107c82 */ /* 0x000fe20008000000 */
[----:B------:R-:W-:-:S09]  /*38d0*/  UMOV UR6, UR15 ;  /* 0x0000000f00067c82 */ /* 0x000fd20008000000 */
.L_x_72:
[----:B--2---:R-:W-:Y:S01]  /*38e0*/  ULEA UR5, UR6, UR17, 0x3 ;  /* 0x0000001106057291 */ /* 0x004fe2000f8e18ff */
[----:B---3--:R-:W-:Y:S11]  /*38f0*/  @P2 BRA `(.L_x_70) ;  /* 0x00000000000c2947 */ /* 0x008ff60003800000 */
[----:B-1----:R-:W-:Y:S04]  /*3900*/  SHF.L.U32 R4, R2, 0x1f, RZ ;  /* 0x0000001f02047819 */ /* 0x002fe800000006ff */
[----:B------:R-:W1:Y:S02]  /*3910*/  SYNCS.PHASECHK.TRANS64.TRYWAIT P0, [UR5], R4 ;  /* 0x00000004ff0075a7 */ /* 0x000e640008001105 */
[----:B-1----:R-:W-:Y:S05]  /*3920*/  @!P0 BRA `(.L_x_71) ;  /* 0x0000004000708947 */ /* 0x002fea0003800000 */
.L_x_70:
[----:B------:R-:W-:Y:S01]  /*3930*/  UISETP.NE.AND UP0, UPT, UR16, 0x1, UPT ;  /* 0x000000011000788c */ /* 0x000fe2000bf05270 */
[----:B------:R-:W-:Y:S01]  /*3940*/  PLOP3.LUT P2, PT, PT, PT, PT, 0x80, 0x8 ;  /* 0x000000000008781c */ /* 0x000fe20003f4f070 */
[----:B------:R-:W-:Y:S02]  /*3950*/  UIADD3 UR4, UPT, UPT, UR6, 0x1, URZ ;  /* 0x0000000106047890 */ /* 0x000fe4000fffe0ff */
[----:B------:R-:W-:Y:S02]  /*3960*/  ULEA UR12, UR6, UR22, 0x7 ;  /* 0x00000016060c7291 */ /* 0x000fe4000f8e38ff */
[----:B------:R-:W-:Y:S01]  /*3970*/  UISETP.NE.AND UP1, UPT, UR4, 0x3, UPT ;  /* 0x000000030400788c */ /* 0x000fe2000bf25270 */
[----:B------:R-:W-:Y:S01]  /*3980*/  PLOP3.LUT P0, PT, PT, PT, UP0, 0x80, 0x8 ;  /* 0x000000000008781c */ /* 0x000fe20003f0f008 */
[----:B------:R-:W-:Y:S02]  /*3990*/  UIADD3 UR10, UPT, UPT, UR12, 0x2, URZ ;  /* 0x000000020c0a7890 */ /* 0x000fe4000fffe0ff */
[----:B------:R-:W-:Y:S02]  /*39a0*/  USEL UR7, URZ, 0x1, UP1 ;  /* 0x00000001ff077887 */ /* 0x000fe40008800000 */
[----:B------:R-:W-:Y:S02]  /*39b0*/  USEL UR15, UR4, URZ, UP1 ;  /* 0x000000ff040f7287 */ /* 0x000fe40008800000 */
[----:B------:R-:W-:Y:S02]  /*39c0*/  UIADD3 UR14, UPT, UPT, UR14, 0x1, URZ ;  /* 0x000000010e0e7890 */ /* 0x000fe4000fffe0ff */
[----:B------:R-:W-:Y:S01]  /*39d0*/  @UP0 ULEA UR4, UR15, UR17, 0x3 ;  /* 0x000000110f040291 */ /* 0x000fe2000f8e18ff */
[----:B------:R-:W-:Y:S01]  /*39e0*/  LOP3.LUT R2, R2, UR7, RZ, 0x3c, !PT ;  /* 0x0000000702027c12 */ /* 0x000fe2000f8e3cff */
[----:B------:R-:W-:Y:S01]  /*39f0*/  UIADD3 UR7, UPT, UPT, UR5, 0x18, URZ ;  /* 0x0000001805077890 */ /* 0x000fe2000fffe0ff */
[----:B------:R-:W-:Y:S02]  /*3a00*/  UMOV UR13, 0x80004020 ;  /* 0x80004020000d7882 */ /* 0x000fe40000000000 */
[----:B-1----:R-:W-:Y:S01]  /*3a10*/  @P0 SHF.L.U32 R0, R2, 0x1f, RZ ;  /* 0x0000001f02000819 */ /* 0x002fe200000006ff */
[----:B------:R-:W-:Y:S01]  /*3a20*/  UMOV UR5, 0x80004020 ;  /* 0x8000402000057882 */ /* 0x000fe20000000000 */
[----:B------:R-:W-:Y:S01]  /*3a30*/  UMOV UR11, 0x80004020 ;  /* 0x80004020000b7882 */ /* 0x000fe20000000000 */
[----:B------:R-:W-:Y:S01]  /*3a40*/  UMOV UR9, 0x80004020 ;  /* 0x8000402000097882 */ /* 0x000fe20000000000 */
[----:B------:R2:W3:Y:S01]  /*3a50*/  @P0 SYNCS.PHASECHK.TRANS64.TRYWAIT P2, [UR4], R0 ;  /* 0x00000000ff0005a7 */ /* 0x0004e20008041104 */
[----:B------:R-:W-:Y:S02]  /*3a60*/  ULEA UR4, UR6, UR21, 0x9 ;  /* 0x0000001506047291 */ /* 0x000fe4000f8e48ff */
[----:B------:R-:W-:Y:S02]  /*3a70*/  UISETP.NE.AND UP0, UPT, UR14, UR19, UPT ;  /* 0x000000130e00728c */ /* 0x000fe4000bf05270 */
[----:B------:R-:W-:Y:S02]  /*3a80*/  UIADD3 UR8, UPT, UPT, UR4, 0x2, URZ ;  /* 0x0000000204087890 */ /* 0x000fe4000fffe0ff */
[----:B------:R-:W-:Y:S01]  /*3a90*/  UIADD3 UR16, UPT, UPT, UR16, -0x1, URZ ;  /* 0xffffffff10107890 */ /* 0x000fe2000fffe0ff */
[----:B------:R-:W-:Y:S02]  /*3aa0*/  UMOV UR6, UR15 ;  /* 0x0000000f00067c82 */ /* 0x000fe40008000000 */
[----:B------:R2:W-:Y:S01]  /*3ab0*/  UTCIMMA.2CTA gdesc[UR4], gdesc[UR12], tmem[UR18], tmem[UR28], idesc[UR29], UP2 ;  /* 0x00ff1c0c040075ea */ /* 0x0005e20009200112 */
[----:B------:R-:W-:Y:S03]  /*3ac0*/  UPLOP3.LUT UP2, UPT, UPT, UPT, UPT, 0x80, 0x8 ;  /* 0x000000000008789c */ /* 0x000fe60003f4f070 */
[----:B------:R2:W-:Y:S01]  /*3ad0*/  UTCIMMA.2CTA gdesc[UR8], gdesc[UR10], tmem[UR18], tmem[UR26], idesc[UR27], UPT ;  /* 0x00ff1a0a080075ea */ /* 0x0005e2000ba00112 */
[----:B------:R2:W-:Y:S01]  /*3ae0*/  UTCBAR.2CTA.MULTICAST [UR7], URZ, UR20 ;  /* 0x000000ff070073e9 */ /* 0x0005e20008200814 */
[----:B------:R-:W-:Y:S06]  /*3af0*/  BRA.U UP0, `(.L_x_72) ;  /* 0xfffffffd00787547 */ /* 0x000fec000b83ffff */
.L_x_69:
[----:B--2---:R-:W-:Y:S01]  /*3b00*/  UIADD3 UR4, UPT, UPT, UR23, 0x70, URZ ;  /* 0x0000007017047890 */ /* 0x004fe2000fffe0ff */
[----:B------:R-:W-:-:S08]  /*3b10*/  UMOV UR14, UR19 ;  /* 0x00000013000e7c82 */ /* 0x000fd00008000000 */
[----:B------:R2:W-:Y:S01]  /*3b20*/  UTCBAR.2CTA.MULTICAST [UR4], URZ, UR30 ;  /* 0x000000ff040073e9 */ /* 0x0005e2000820081e */
[----:B------:R-:W-:Y:S02]  /*3b30*/  NOP ;  /* 0x0000000000007918 */ /* 0x000fe40000000000 */
.L_x_67:
[----:B--2---:R-:W-:Y:S01]  /*3b40*/  UIADD3 UR4, UPT, UPT, UR24, 0x1, URZ ;  /* 0x0000000118047890 */ /* 0x004fe2000fffe0ff */
[----:B------:R-:W-:-:S03]  /*3b50*/  ISETP.NE.AND P0, PT, R8, 0x2, PT ;  /* 0x000000020800780c */ /* 0x000fc60003f05270 */
[----:B------:R-:W-:Y:S01]  /*3b60*/  UISETP.NE.AND UP0, UPT, UR4, 0x4, UPT ;  /* 0x000000040400788c */ /* 0x000fe2000bf05270 */
[----:B-1----:R-:W-:Y:S02]  /*3b70*/  SEL R0, RZ, 0x1, P0 ;  /* 0x00000001ff007807 */ /* 0x002fe40000000000 */
[----:B------:R-:W-:Y:S01]  /*3b80*/  SEL R8, R8, RZ, P0 ;  /* 0x000000ff08087207 */ /* 0x000fe20000000000 */
[----:B------:R-:W-:Y:S01]  /*3b90*/  USEL UR5, URZ, 0x1, UP0 ;  /* 0x00000001ff057887 */ /* 0x000fe20008000000 */
[----:B------:R-:W-:Y:S01]  /*3ba0*/  LOP3.LUT R3, R3, R0, RZ, 0x3c, !PT ;  /* 0x0000000003037212 */ /* 0x000fe200078e3cff */
[----:B------:R-:W-:-:S04]  /*3bb0*/  USEL UR24, UR4, URZ, UP0 ;  /* 0x000000ff04187287 */ /* 0x000fc80008000000 */
[----:B------:R-:W-:Y:S01]  /*3bc0*/  LOP3.LUT R9, R9, UR5, RZ, 0x3c, !PT ;  /* 0x0000000509097c12 */ /* 0x000fe2000f8e3cff */
[----:B------:R-:W-:Y:S07]  /*3bd0*/  @P1 BRA `(.L_x_73) ;  /* 0xfffffff800b01947 */ /* 0x000fee000383ffff */
[----:B------:R-:W1:Y:S01]  /*3be0*/  S2UR UR8, SR_CgaCtaId ;  /* 0x00000000000879c3 */ /* 0x000e620000008800 */
[----:B------:R-:W-:Y:S01]  /*3bf0*/  ELECT P0, URZ, PT ;  /* 0x0000000000ff782f */ /* 0x000fe20003800000 */
[----:B------:R-:W-:Y:S01]  /*3c00*/  HFMA2 R0, -RZ, RZ, 0, 5.9604644775390625e-08 ;  /* 0x00000001ff007431 */ /* 0x000fe200000001ff */
[----:B------:R-:W-:-:S05]  /*3c10*/  UMOV UR4, 0x40 ;  /* 0x0000004000047882 */ /* 0x000fca0000000000 */
[----:B------:R-:W-:Y:S01]  /*3c20*/  UVIRTCOUNT.DEALLOC.SMPOOL 0x80 ;  /* 0x000000800000784c */ /* 0x000fe20000000000 */
[----:B------:R-:W-:Y:S02]  /*3c30*/  UISETP.NE.AND UP1, UPT, UR33, URZ, UPT ;  /* 0x000000ff2100728c */ /* 0x000fe4000bf25270 */
[----:B-1----:R-:W-:-:S09]  /*3c40*/  ULEA UR8, UR8, UR4, 0x18 ;  /* 0x0000000408087291 */ /* 0x002fd2000f8ec0ff */
[----:B------:R1:W-:Y:S01]  /*3c50*/  @P0 STS.U8 [UR8+0x1c], R0 ;  /* 0x00001c00ff000988 */ /* 0x0003e20008000008 */
[----:B------:R-:W-:Y:S05]  /*3c60*/  BRA.U UP1, `(.L_x_74) ;  /* 0x0000000101a07547 */ /* 0x000fea000b800000 */
[----:B------:R-:W-:Y:S01]  /*3c70*/  UIADD3 UR7, UPT, UPT, UR17, 0x90, URZ ;  /* 0x0000009011077890 */ /* 0x000fe2000fffe0ff */
[----:B------:R-:W-:-:S03]  /*3c80*/  SHF.L.U32 R2, R9, 0x1f, RZ ;  /* 0x0000001f09027819 */ /* 0x000fc600000006ff */
[----:B------:R-:W-:-:S09]  /*3c90*/  ULEA UR4, UR24, UR7, 0x3 ;  /* 0x0000000718047291 */ /* 0x000fd2000f8e18ff */
[----:B------:R-:W2:Y:S02]  /*3ca0*/  SYNCS.PHASECHK.TRANS64.TRYWAIT P0, [UR4], R2 ;  /* 0x00000002ff0075a7 */ /* 0x000ea40008001104 */
[----:B--2---:R-:W-:Y:S05]  /*3cb0*/  @!P0 BRA `(.L_x_75) ;  /* 0x0000003c00a48947 */ /* 0x004fea0003800000 */
.L_x_133:
[----:B------:R-:W-:-:S04]  /*3cc0*/  UIADD3 UR4, UPT, UPT, UR24, 0x1, URZ ;  /* 0x0000000118047890 */ /* 0x000fc8000fffe0ff */
[----:B------:R-:W-:-:S04]  /*3cd0*/  UISETP.NE.AND UP0, UPT, UR4, 0x4, UPT ;  /* 0x000000040400788c */ /* 0x000fc8000bf05270 */
[----:B------:R-:W-:Y:S02]  /*3ce0*/  USEL UR6, URZ, 0x1, UP0 ;  /* 0x00000001ff067887 */ /* 0x000fe40008000000 */
[----:B------:R-:W-:-:S04]  /*3cf0*/  USEL UR4, UR4, URZ, UP0 ;  /* 0x000000ff04047287 */ /* 0x000fc80008000000 */
[----:B------:R-:W-:Y:S01]  /*3d00*/  ULEA UR5, UR4, UR7, 0x3 ;  /* 0x0000000704057291 */ /* 0x000fe2000f8e18ff */
[----:B-1----:R-:W-:-:S04]  /*3d10*/  LOP3.LUT R2, R9, UR6, RZ, 0x3c, !PT ;  /* 0x0000000609027c12 */ /* 0x002fc8000f8e3cff */
[----:B------:R-:W-:-:S04]  /*3d20*/  SHF.L.U32 R3, R2, 0x1f, RZ ;  /* 0x0000001f02037819 */ /* 0x000fc800000006ff */
[----:B------:R-:W1:Y:S02]  /*3d30*/  SYNCS.PHASECHK.TRANS64.TRYWAIT P0, [UR5], R3 ;  /* 0x00000003ff0075a7 */ /* 0x000e640008001105 */
[----:B-1----:R-:W-:Y:S05]  /*3d40*/  @!P0 BRA `(.L_x_76) ;  /* 0x0000003c00988947 */ /* 0x002fea0003800000 */
.L_x_135:
        /* <DEDUP_REMOVED lines=9> */
.L_x_137:
[----:B------:R-:W-:-:S04]  /*3de0*/  UIADD3 UR4, UPT, UPT, UR4, 0x1, URZ ;  /* 0x0000000104047890 */ /* 0x000fc8000fffe0ff */
[----:B------:R-:W-:-:S04]  /*3df0*/  UISETP.NE.AND UP0, UPT, UR4, 0x4, UPT ;  /* 0x000000040400788c */ /* 0x000fc8000bf05270 */
[----:B------:R-:W-:Y:S02]  /*3e00*/  USEL UR5, URZ, 0x1, UP0 ;  /* 0x00000001ff057887 */ /* 0x000fe40008000000 */
[----:B------:R-:W-:-:S04]  /*3e10*/  USEL UR4, UR4, URZ, UP0 ;  /* 0x000000ff04047287 */ /* 0x000fc80008000000 */
[----:B------:R-:W-:Y:S01]  /*3e20*/  ULEA UR4, UR4, UR7, 0x3 ;  /* 0x0000000704047291 */ /* 0x000fe2000f8e18ff */
[----:B------:R-:W-:-:S04]  /*3e30*/  LOP3.LUT R2, R2, UR5, RZ, 0x3c, !PT ;  /* 0x0000000502027c12 */ /* 0x000fc8000f8e3cff */
[----:B------:R-:W-:Y:S01]  /*3e40*/  SHF.L.U32 R2, R2, 0x1f, RZ ;  /* 0x0000001f02027819 */ /* 0x000fe200000006ff */
[----:B-1----:R-:W-:-:S04]  /*3e50*/  IMAD.U32 R0, RZ, RZ, UR4 ;  /* 0x00000004ff007e24 */ /* 0x002fc8000f8e00ff */
[----:B------:R1:W2:Y:S03]  /*3e60*/  SYNCS.PHASECHK.TRANS64.TRYWAIT P0, [R0+URZ], R2 ;  /* 0x00000002000075a7 */ /* 0x0002a600080011ff */
[----:B--2---:R-:W-:Y:S05]  /*3e70*/  @!P0 NANOSLEEP.SYNCS 0x989680 ;  /* 0x009896800000895d */ /* 0x004fea0003900000 */
[----:B------:R-:W2:Y:S02]  /*3e80*/  @!P0 SYNCS.PHASECHK.TRANS64 P0, [R0+URZ], R2 ;  /* 0x00000002000085a7 */ /* 0x000ea400080010ff */
[----:B--2---:R-:W-:Y:S05]  /*3e90*/  @P0 BRA `(.L_x_78) ;  /* 0x0000000000200947 */ /* 0x004fea0003800000 */
.L_x_79:
[----:B--2---:R2:W4:Y:S02]  /*3ea0*/  SYNCS.PHASECHK.TRANS64.TRYWAIT P0, [R0+URZ], R2 ;  /* 0x00000002000075a7 */ /* 0x00452400080011ff */
[----:B----4-:R-:W-:Y:S05]  /*3eb0*/  @!P0 NANOSLEEP.SYNCS 0x989680 ;  /* 0x009896800000895d */ /* 0x010fea0003900000 */
[----:B------:R-:W4:Y:S02]  /*3ec0*/  @!P0 SYNCS.PHASECHK.TRANS64 P0, [R0+URZ], R2 ;  /* 0x00000002000085a7 */ /* 0x000f2400080010ff */
[----:B----4-:R-:W-:Y:S05]  /*3ed0*/  @!P0 BRA `(.L_x_79) ;  /* 0xfffffffc00f08947 */ /* 0x010fea000383ffff */
[----:B------:R-:W-:Y:S05]  /*3ee0*/  BRA `(.L_x_78) ;  /* 0x00000000000c7947 */ /* 0x000fea0003800000 */
.L_x_74:
[----:B------:R-:W-:-:S04]  /*3ef0*/  UIADD3 UR4, UPT, UPT, UR17, 0xd0, URZ ;  /* 0x000000d011047890 */ /* 0x000fc8000fffe0ff */
[----:B------:R-:W-:-:S09]  /*3f00*/  UPRMT UR4, UR35, 0x654, UR4 ;  /* 0x0000065423047896 */ /* 0x000fd20008000004 */
[----:B------:R-:W-:Y:S03]  /*3f10*/  SYNCS.ARRIVE.TRANS64.RED.A1T0 RZ, [UR4], RZ ;  /* 0x000000ffffff79a7 */ /* 0x000fe60008100404 */
.L_x_78:
[----:B-12---:R-:W-:Y:S01]  /*3f20*/  SHF.L.U32 R2, RZ, 0x1f, RZ ;  /* 0x0000001fff027819 */ /* 0x006fe200000006ff */
[----:B------:R-:W-:Y:S01]  /*3f30*/  UIADD3 UR4, UPT, UPT, UR17, 0xd0, URZ ;  /* 0x000000d011047890 */ /* 0x000fe2000fffe0ff */
[----:B------:R-:W-:Y:S02]  /*3f40*/  PLOP3.LUT P0, PT, PT, PT, UP1, 0x80, 0x8 ;  /* 0x000000000008781c */ /* 0x000fe40003f0f018 */
[----:B------:R-:W1:Y:S02]  /*3f50*/  SYNCS.PHASECHK.TRANS64.TRYWAIT P1, [UR17+0xd0], R2 ;  /* 0x0000d002ff0075a7 */ /* 0x000e640008021111 */
[----:B-1----:R-:W-:Y:S09]  /*3f60*/  @!P1 BRA `(.L_x_80) ;  /* 0x0000003c00409947 */ /* 0x002ff20003800000 */
.L_x_139:
[----:B------:R-:W-:Y:S01]  /*3f70*/  @!UP1 UPRMT UR4, UR35, 0x654, UR4 ;  /* 0x0000065423049896 */ /* 0x000fe20008000004 */
[----:B------:R-:W-:Y:S01]  /*3f80*/  UMOV UR5, 0xffff ;  /* 0x0000ffff00057882 */ /* 0x000fe20000000000 */
[----:B------:R-:W-:-:S07]  /*3f90*/  UMOV UR6, 0x1 ;  /* 0x0000000100067882 */ /* 0x000fce0000000000 */
[----:B------:R-:W-:Y:S01]  /*3fa0*/  @!P0 SYNCS.ARRIVE.TRANS64.RED.A1T0 RZ, [UR4], RZ ;  /* 0x000000ffffff89a7 */ /* 0x000fe20008100404 */
[----:B------:R-:W-:Y:S01]  /*3fb0*/  NOP ;  /* 0x0000000000007918 */ /* 0x000fe20000000000 */
[----:B-1----:R-:W1:Y:S01]  /*3fc0*/  LDS R0, [UR8+0x14] ;  /* 0x00001408ff007984 */ /* 0x002e620008000800 */
[----:B------:R-:W-:-:S04]  /*3fd0*/  ULOP3.LUT UR4, UR32, 0xffff, URZ, 0xc0, !UPT ;  /* 0x0000ffff20047892 */ /* 0x000fc8000f8ec0ff */
[----:B------:R-:W-:-:S04]  /*3fe0*/  USHF.R.U32.HI UR4, URZ, 0x5, UR4 ;  /* 0x00000005ff047899 */ /* 0x000fc80008011604 */
[----:B------:R-:W-:Y:S02]  /*3ff0*/  USHF.L.U32 UR5, UR5, UR4, URZ ;  /* 0x0000000405057299 */ /* 0x000fe400080006ff */
[----:B------:R-:W-:-:S04]  /*4000*/  USHF.L.U32 UR4, UR6, UR4, URZ ;  /* 0x0000000406047299 */ /* 0x000fc800080006ff */
[----:B-1----:R-:W-:-:S04]  /*4010*/  LOP3.LUT R0, R0, UR5, RZ, 0xc0, !PT ;  /* 0x0000000500007c12 */ /* 0x002fc8000f8ec0ff */
[----:B------:R-:W-:-:S13]  /*4020*/  ISETP.NE.AND P0, PT, R0, UR5, PT ;  /* 0x0000000500007c0c */ /* 0x000fda000bf05270 */
[----:B------:R-:W-:Y:S05]  /*4030*/  @P0 BRA `(.L_x_81) ;  /* 0x0000000000580947 */ /* 0x000fea0003800000 */
[----:B------:R-:W1:Y:S02]  /*4040*/  LDS R0, [UR8+0x18] ;  /* 0x00001808ff007984 */ /* 0x000e640008000800 */
[----:B-1----:R-:W-:-:S04]  /*4050*/  LOP3.LUT R0, R0, UR4, RZ, 0xc0, !PT ;  /* 0x0000000400007c12 */ /* 0x002fc8000f8ec0ff */
[----:B------:R-:W-:-:S13]  /*4060*/  ISETP.NE.AND P0, PT, R0, UR4, PT ;  /* 0x0000000400007c0c */ /* 0x000fda000bf05270 */
[----:B------:R-:W-:Y:S05]  /*4070*/  @P0 BRA `(.L_x_82) ;  /* 0x00000000003c0947 */ /* 0x000fea0003800000 */
[----:B------:R-:W1:Y:S01]  /*4080*/  S2R R2, SR_LANEID ;  /* 0x0000000000027919 */ /* 0x000e620000000000 */
[----:B------:R-:W-:-:S06]  /*4090*/  ULOP3.LUT UR5, URZ, UR5, URZ, 0x33, !UPT ;  /* 0x00000005ff057292 */ /* 0x000fcc000f8e33ff */
[----:B------:R-:W-:-:S04]  /*40a0*/  IMAD.U32 R0, RZ, RZ, UR5 ;  /* 0x00000005ff007e24 */ /* 0x000fc8000f8e00ff */
[----:B------:R2:W4:Y:S02]  /*40b0*/  REDUX UR7, R0 ;  /* 0x00000000000773c4 */ /* 0x0005240000000000 */
[----:B------:R1:W-:Y:S01]  /*40c0*/  UTCATOMSWS.AND URZ, UR5 ;  /* 0x0000000500ff79e3 */ /* 0x0003e20008000000 */
[----:B--2---:R-:W-:Y:S01]  /*40d0*/  LOP3.LUT R0, RZ, UR4, RZ, 0x33, !PT ;  /* 0x00000004ff007c12 */ /* 0x004fe2000f8e33ff */
[----:B------:R-:W-:Y:S02]  /*40e0*/  VOTEU.ANY UR4, UPT, PT ;  /* 0x0000000000047886 */ /* 0x000fe400038e0100 */
[----:B------:R-:W-:Y:S02]  /*40f0*/  UFLO.U32 UR4, UR4 ;  /* 0x00000004000472bd */ /* 0x000fe400080e0000 */
[----:B------:R-:W2:Y:S04]  /*4100*/  REDUX UR6, R0 ;  /* 0x00000000000673c4 */ /* 0x000ea80000000000 */
[----:B-1----:R-:W-:-:S02]  /*4110*/  ISETP.EQ.U32.AND P0, PT, R2, UR4, PT ;  /* 0x0000000402007c0c */ /* 0x002fc4000bf02070 */
[----:B----4-:R-:W-:-:S11]  /*4120*/  MOV R2, UR7 ;  /* 0x0000000700027c02 */ /* 0x010fd60008000f00 */
[----:B------:R1:W-:Y:S01]  /*4130*/  @P0 ATOMS.AND RZ, [UR8+0x14], R2 ;  /* 0x00001402ffff098c */ /* 0x0003e2000a800008 */
[----:B--2---:R-:W-:-:S05]  /*4140*/  IMAD.U32 R0, RZ, RZ, UR6 ;  /* 0x00000006ff007e24 */ /* 0x004fca000f8e00ff */
[----:B------:R1:W-:Y:S01]  /*4150*/  @P0 ATOMS.AND RZ, [UR8+0x18], R0 ;  /* 0x00001800ffff098c */ /* 0x0003e2000a800008 */
[----:B------:R-:W-:Y:S05]  /*4160*/  BRA `(.L_x_83) ;  /* 0x0000000000147947 */ /* 0x000fea0003800000 */
.L_x_82:
[----:B------:R-:W-:Y:S02]  /*4170*/  MOV R2, 0x4190 ;  /* 0x0000419000027802 */ /* 0x000fe40000000f00 */
[----:B---3-5:R-:W-:Y:S05]  /*4180*/  CALL.REL.NOINC `($__internal_0_$__cuda_sm10x_tcgen05_guardrail_trap_col_being_dealloced_not_returned_by_alloc) ;  /* 0x0000003c00547944 */ /* 0x028fea0003c00000 */
[----:B------:R-:W-:Y:S05]  /*4190*/  BRA `(.L_x_83) ;  /* 0x0000000000087947 */ /* 0x000fea0003800000 */
.L_x_81:
[----:B------:R-:W-:Y:S02]  /*41a0*/  MOV R2, 0x41c0 ;  /* 0x000041c000027802 */ /* 0x000fe40000000f00 */
[----:B---3-5:R-:W-:Y:S05]  /*41b0*/  CALL.REL.NOINC `($__internal_2_$__cuda_sm10x_tcgen05_guardrail_trap_unallocated_columns_being_dealloced) ;  /* 0x0000003c00607944 */ /* 0x028fea0003c00000 */
.L_x_83:
[----:B------:R-:W-:Y:S01]  /*41c0*/  NOP ;  /* 0x0000000000007918 */ /* 0x000fe20000000000 */
[----:B------:R-:W-:Y:S05]  /*41d0*/  EXIT ;  /* 0x000000000000794d */ /* 0x000fea0003800000 */
.L_x_54:
[----:B------:R-:W-:-:S09]  /*41e0*/  UISETP.NE.OR UP0, UPT, UR18, 0x3, !UP3 ;  /* 0x000000031200788c */ /* 0x000fd2000df05670 */
[----:B------:R-:W-:Y:S05]  /*41f0*/  BRA.U UP0, `(.L_x_84) ;  /* 0x0000000d00087547 */ /* 0x000fea000b800000 */
[----:B------:R-:W1:Y:S01]  /*4200*/  LDCU UR26, c[0x0][0x370] ;  /* 0x00006e00ff1a77ac */ /* 0x000e620008000800 */
[----:B------:R-:W2:Y:S01]  /*4210*/  LDC.64 R16, c[0x0][0x348] ;  /* 0x0000d200ff107b82 */ /* 0x000ea20000000a00 */
[----:B------:R-:W-:Y:S02]  /*4220*/  HFMA2 R13, -RZ, RZ, 0, 0 ;  /* 0x00000000ff0d7431 */ /* 0x000fe400000001ff */
[----:B------:R-:W-:Y:S01]  /*4230*/  IMAD.MOV.U32 R15, RZ, RZ, 0x1 ;  /* 0x00000001ff0f7424 */ /* 0x000fe200078e00ff */
[----:B------:R-:W1:Y:S01]  /*4240*/  LDCU.128 UR28, c[0x0][0xb10] ;  /* 0x00016200ff1c77ac */ /* 0x000e620008000c00 */
[----:B------:R-:W-:Y:S01]  /*4250*/  IMAD.MOV.U32 R14, RZ, RZ, RZ ;  /* 0x000000ffff0e7224 */ /* 0x000fe200078e00ff */
[----:B------:R-:W-:Y:S01]  /*4260*/  MOV R12, 0x2000 ;  /* 0x00002000000c7802 */ /* 0x000fe20000000f00 */
[----:B------:R-:W3:Y:S01]  /*4270*/  LDCU UR25, c[0x0][0x374] ;  /* 0x00006e80ff1977ac */ /* 0x000ee20008000800 */
[----:B------:R-:W4:Y:S01]  /*4280*/  LDC.64 R2, c[0x0][0x888] ;  /* 0x00022200ff027b82 */ /* 0x000f220000000a00 */
[----:B------:R-:W3:Y:S01]  /*4290*/  LDCU UR16, c[0x0][0xb0c] ;  /* 0x00016180ff1077ac */ /* 0x000ee20008000800 */
[----:B------:R-:W2:Y:S06]  /*42a0*/  LDCU UR35, c[0x0][0xb20] ;  /* 0x00016400ff2377ac */ /* 0x000eac0008000800 */
[----:B------:R-:W4:Y:S01]  /*42b0*/  LDC.64 R4, c[0x0][0x890] ;  /* 0x00022400ff047b82 */ /* 0x000f220000000a00 */
[----:B------:R-:W2:Y:S01]  /*42c0*/  LDCU UR4, c[0x0][0xb30] ;  /* 0x00016600ff0477ac */ /* 0x000ea20008000800 */
[----:B------:R-:W-:Y:S01]  /*42d0*/  UMOV UR17, 0x400 ;  /* 0x0000040000117882 */ /* 0x000fe20000000000 */
[----:B-1----:R-:W-:-:S02]  /*42e0*/  UIMAD.WIDE.U32 UR32, UR26, UR28, URZ ;  /* 0x0000001c1a2072a5 */ /* 0x002fc4000f8e00ff */
[----:B---3--:R-:W-:Y:S02]  /*42f0*/  UIMAD.WIDE.U32 UR6, UR25, UR31, URZ ;  /* 0x0000001f190672a5 */ /* 0x008fe4000f8e00ff */
[----:B------:R-:W-:Y:S02]  /*4300*/  ULEA UR17, UR55, UR17, 0x18 ;  /* 0x0000001137117291 */ /* 0x000fe4000f8ec0ff */
[----:B------:R-:W-:Y:S02]  /*4310*/  UPLOP3.LUT UP3, UPT, UPT, UPT, UPT, 0x40, 0x4 ;  /* 0x000000000004789c */ /* 0x000fe40003f6e870 */
[----:B------:R-:W-:Y:S01]  /*4320*/  UIADD3 UR5, UPT, UPT, UR17, 0x30, URZ ;  /* 0x0000003011057890 */ /* 0x000fe2000fffe0ff */
[----:B------:R-:W-:Y:S01]  /*4330*/  UMOV UR32, UR33 ;  /* 0x0000002100207c82 */ /* 0x000fe20008000000 */
[----:B------:R-:W-:Y:S01]  /*4340*/  UMOV UR27, UR7 ;  /* 0x00000007001b7c82 */ /* 0x000fe20008000000 */
[----:B------:R-:W-:Y:S02]  /*4350*/  UISETP.GE.AND UP0, UPT, UR40, 0x1, UPT ;  /* 0x000000012800788c */ /* 0x000fe4000bf06270 */
[----:B------:R-:W-:Y:S01]  /*4360*/  UISETP.NE.AND UP4, UPT, UR40, 0x1, UPT ;  /* 0x000000012800788c */ /* 0x000fe2000bf85270 */
[----:B------:R-:W1:Y:S01]  /*4370*/  LDCU.64 UR14, c[0x0][0xb28] ;  /* 0x00016500ff0e77ac */ /* 0x000e620008000a00 */
[----:B------:R-:W-:-:S02]  /*4380*/  UISETP.NE.AND UP6, UPT, UR16, 0x1, UPT ;  /* 0x000000011000788c */ /* 0x000fc4000bfc5270 */
[----:B------:R-:W-:Y:S02]  /*4390*/  UISETP.NE.AND UP5, UPT, UR30, 0x1, UPT ;  /* 0x000000011e00788c */ /* 0x000fe4000bfa5270 */
[----:B------:R-:W-:Y:S02]  /*43a0*/  UPRMT UR55, UR55, 0x654, UR5 ;  /* 0x0000065437377896 */ /* 0x000fe40008000005 */
[----:B------:R-:W-:Y:S02]  /*43b0*/  USHF.R.U32.HI UR32, URZ, UR29, UR32 ;  /* 0x0000001dff207299 */ /* 0x000fe40008011620 */
[----:B--2---:R-:W-:Y:S02]  /*43c0*/  USHF.R.U32.HI UR27, URZ, UR35, UR27 ;  /* 0x00000023ff1b7299 */ /* 0x004fe4000801161b */
[----:B------:R-:W-:-:S11]  /*43d0*/  UISETP.NE.AND UP2, UPT, UR4, 0x1, UPT ;  /* 0x000000010400788c */ /* 0x000fd6000bf45270 */
.L_x_92:
[C---:B------:R-:W-:Y:S02]  /*43e0*/  LEA R7, R14.reuse, UR17, 0x3 ;  /* 0x000000110e077c11 */ /* 0x040fe4000f8e18ff */
[----:B------:R-:W-:Y:S02]  /*43f0*/  SHF.L.U32 R0, R13, 0x1f, RZ ;  /* 0x0000001f0d007819 */ /* 0x000fe400000006ff */
[----:B------:R-:W-:Y:S02]  /*4400*/  LEA R8, R14, UR17, 0x4 ;  /* 0x000000110e087c11 */ /* 0x000fe4000f8e20ff */
[----:B--2---:R-:W2:Y:S02]  /*4410*/  SYNCS.PHASECHK.TRANS64.TRYWAIT P0, [R7+URZ+0x50], R0 ;  /* 0x00005000070075a7 */ /* 0x004ea400080011ff */
[----:B--2---:R-:W-:Y:S05]  /*4420*/  @!P0 BRA `(.L_x_85) ;  /* 0x0000003800288947 */ /* 0x004fea0003800000 */
.L_x_140:
[----:B------:R-:W3:Y:S01]  /*4430*/  LDS.128 R8, [R8+0xe0] ;  /* 0x0000e00008087984 */ /* 0x000ee20000000c00 */
[----:B------:R-:W-:Y:S01]  /*4440*/  UISETP.GE.AND UP0, UPT, UR40, 0x1, UPT ;  /* 0x000000012800788c */ /* 0x000fe2000bf06270 */
[----:B------:R-:W-:Y:S01]  /*4450*/  @!PT LDS RZ, [RZ] ;  /* 0x00000000fffff984 */ /* 0x000fe20000000800 */
[----:B------:R-:W-:Y:S01]  /*4460*/  @!PT LDS RZ, [RZ] ;  /* 0x00000000fffff984 */ /* 0x000fe20000000800 */
[----:B------:R-:W-:Y:S01]  /*4470*/  @!PT LDS RZ, [RZ] ;  /* 0x00000000fffff984 */ /* 0x000fe20000000800 */
[----:B------:R-:W-:Y:S01]  /*4480*/  @!PT LDS RZ, [RZ] ;  /* 0x00000000fffff984 */ /* 0x000fe20000000800 */
[----:B------:R1:W-:Y:S06]  /*4490*/  MEMBAR.ALL.CTA ;  /* 0x0000000000007992 */ /* 0x0003ec0000008000 */
[----:B-1----:R-:W1:Y:S01]  /*44a0*/  FENCE.VIEW.ASYNC.S ;  /* 0x00000000000073c6 */ /* 0x002e620000000000 */
[----:B---3--:R-:W-:Y:S11]  /*44b0*/  LOP3.LUT P0, RZ, R10, 0x1, RZ, 0xc0, !PT ;  /* 0x000000010aff7812 */ /* 0x008ff6000780c0ff */
[----:B------:R-:W-:Y:S02]  /*44c0*/  @!UPT UIADD3 URZ, UPT, UPT, URZ, URZ, URZ ;  /* 0x000000fffffff290 */ /* 0x000fe4000fffe0ff */
[----:B-1----:R-:W-:Y:S01]  /*44d0*/  VOTEU.ANY UP1, P0 ;  /* 0x0000000000ff7886 */ /* 0x002fe20000020100 */
[----:B------:R-:W-:Y:S11]  /*44e0*/  PLOP3.LUT P0, PT, PT, PT, UP1, 0x80, 0x8 ;  /* 0x000000000008781c */ /* 0x000ff60003f0f018 */
[----:B------:R-:W-:Y:S02]  /*44f0*/  @!UPT UIADD3 URZ, UPT, UPT, URZ, URZ, URZ ;  /* 0x000000fffffff290 */ /* 0x000fe4000fffe0ff */
[----:B--2---:R-:W-:Y:S02]  /*4500*/  @P0 SHF.R.U32.HI R0, RZ, 0x10, R9 ;  /* 0x00000010ff000819 */ /* 0x004fe40000011609 */
[----:B------:R-:W-:Y:S02]  /*4510*/  @P0 MOV R6, R8 ;  /* 0x0000000800060202 */ /* 0x000fe40000000f00 */
[----:B------:R-:W-:Y:S01]  /*4520*/  @P0 R2UR UR4, R0 ;  /* 0x00000000000402ca */ /* 0x000fe200000e0000 */
[----:B------:R-:W-:Y:S01]  /*4530*/  VIADD R0, R7, 0x60 ;  /* 0x0000006007007836 */ /* 0x000fe20000000000 */
[----:B------:R-:W-:Y:S02]  /*4540*/  @P0 LOP3.LUT R8, R9, 0xffff, RZ, 0xc0, !PT ;  /* 0x0000ffff09080812 */ /* 0x000fe400078ec0ff */
[----:B------:R-:W-:Y:S02]  /*4550*/  @P0 R2UR UR6, R6 ;  /* 0x00000000060602ca */ /* 0x000fe400000e0000 */
[----:B------:R-:W-:Y:S02]  /*4560*/  PRMT R0, RZ, 0x654, R0 ;  /* 0x00000654ff007816 */ /* 0x000fe40000000000 */
[----:B------:R-:W-:Y:S02]  /*4570*/  @P0 R2UR UR5, R8 ;  /* 0x00000000080502ca */ /* 0x000fe400000e0000 */
[----:B------:R1:W-:Y:S03]  /*4580*/  SYNCS.ARRIVE.TRANS64.RED.A1T0 RZ, [R0+URZ], RZ ;  /* 0x000000ff00ff79a7 */ /* 0x0003e600081004ff */
[----:B------:R-:W-:Y:S04]  /*4590*/  @UP1 UMOV UR24, UR4 ;  /* 0x0000000400181c82 */ /* 0x000fe80008000000 */
[----:B------:R-:W-:Y:S04]  /*45a0*/  @UP1 UMOV UR13, UR6 ;  /* 0x00000006000d1c82 */ /* 0x000fe80008000000 */
[----:B------:R-:W-:Y:S01]  /*45b0*/  @UP1 UMOV UR7, UR5 ;  /* 0x0000000500071c82 */ /* 0x000fe20008000000 */
[----:B------:R-:W-:Y:S05]  /*45c0*/  BRA.U !UP0, `(.L_x_86) ;  /* 0x0000000108a47547 */ /* 0x000fea000b800000 */
[----:B------:R-:W-:Y:S02]  /*45d0*/  UIMAD.WIDE.U32 UR10, UR7, UR31, URZ ;  /* 0x0000001f070a72a5 */ /* 0x000fe4000f8e00ff */
[----:B------:R-:W-:Y:S02]  /*45e0*/  UIMAD.WIDE.U32 UR18, UR13, UR28, URZ ;  /* 0x0000001c0d1272a5 */ /* 0x000fe4000f8e00ff */
[----:B------:R-:W-:Y:S02]  /*45f0*/  USEL UR4, UR25, UR27, !UP5 ;  /* 0x0000001b19047287 */ /* 0x000fe4000e800000 */
[----:B------:R-:W-:Y:S02]  /*4600*/  USEL UR8, UR26, UR32, !UP6 ;  /* 0x000000201a087287 */ /* 0x000fe4000f000000 */
[----:B------:R-:W-:Y:S02]  /*4610*/  UIMAD.WIDE.U32 UR20, UR4, UR14, URZ ;  /* 0x0000000e041472a5 */ /* 0x000fe4000f8e00ff */
[----:B------:R-:W-:Y:S01]  /*4620*/  UIMAD.WIDE.U32 UR22, UR8, UR14, URZ ;  /* 0x0000000e081672a5 */ /* 0x000fe2000f8e00ff */
[----:B------:R-:W-:Y:S02]  /*4630*/  UMOV UR5, UR11 ;  /* 0x0000000b00057c82 */ /* 0x000fe40008000000 */
[----:B------:R-:W-:Y:S03]  /*4640*/  USHF.R.U32.HI UR6, URZ, UR35, UR5 ;  /* 0x00000023ff067299 */ /* 0x000fe60008011605 */
[----:B------:R-:W-:Y:S01]  /*4650*/  UMOV UR5, UR19 ;  /* 0x0000001300057c82 */ /* 0x000fe20008000000 */
[----:B------:R-:W-:Y:S02]  /*4660*/  USEL UR6, UR7, UR6, !UP5 ;  /* 0x0000000607067287 */ /* 0x000fe4000e800000 */
[----:B------:R-:W-:Y:S02]  /*4670*/  USHF.R.U32.HI UR9, URZ, UR29, UR5 ;  /* 0x0000001dff097299 */ /* 0x000fe40008011605 */
[----:B------:R-:W-:Y:S01]  /*4680*/  UIMAD.WIDE.U32 UR10, UR6, UR14, URZ ;  /* 0x0000000e060a72a5 */ /* 0x000fe2000f8e00ff */
[----:B------:R-:W-:Y:S02]  /*4690*/  UMOV UR5, UR21 ;  /* 0x0000001500057c82 */ /* 0x000fe40008000000 */
[----:B------:R-:W-:Y:S03]  /*46a0*/  @UP4 USHF.R.U32.HI UR4, URZ, UR15, UR5 ;  /* 0x0000000fff044299 */ /* 0x000fe60008011605 */
[----:B------:R-:W-:Y:S01]  /*46b0*/  UMOV UR5, UR23 ;  /* 0x0000001700057c82 */ /* 0x000fe20008000000 */
[----:B------:R-:W-:Y:S02]  /*46c0*/  UIMAD UR4, UR40, UR4, URZ ;  /* 0x00000004280472a4 */ /* 0x000fe4000f8e02ff */
[----:B------:R-:W-:Y:S02]  /*46d0*/  @UP4 USHF.R.U32.HI UR8, URZ, UR15, UR5 ;  /* 0x0000000fff084299 */ /* 0x000fe40008011605 */
[----:B------:R-:W-:Y:S02]  /*46e0*/  USEL UR5, UR13, UR9, !UP6 ;  /* 0x000000090d057287 */ /* 0x000fe4000f000000 */
[----:B------:R-:W-:Y:S02]  /*46f0*/  UIMAD UR9, UR40, UR8, URZ ;  /* 0x00000008280972a4 */ /* 0x000fe4000f8e02ff */
[----:B------:R-:W-:Y:S03]  /*4700*/  UISETP.GE.AND UP0, UPT, UR6, UR4, UPT ;  /* 0x000000040600728c */ /* 0x000fe6000bf06270 */
[----:B------:R-:W-:Y:S01]  /*4710*/  UMOV UR4, UR11 ;  /* 0x0000000b00047c82 */ /* 0x000fe20008000000 */
[----:B------:R-:W-:Y:S02]  /*4720*/  UISETP.GE.OR UP0, UPT, UR5, UR9, UP0 ;  /* 0x000000090500728c */ /* 0x000fe40008706670 */
[----:B------:R-:W-:Y:S02]  /*4730*/  USHF.R.U32.HI UR4, URZ, UR15, UR4 ;  /* 0x0000000fff047299 */ /* 0x000fe40008011604 */
[----:B------:R-:W-:Y:S02]  /*4740*/  UIMAD.WIDE.U32 UR10, UR5, UR14, URZ ;  /* 0x0000000e050a72a5 */ /* 0x000fe4000f8e00ff */
[----:B------:R-:W-:Y:S04]  /*4750*/  USEL UR12, UR6, UR4, !UP4 ;  /* 0x00000004060c7287 */ /* 0x000fe8000e000000 */
[----:B------:R-:W-:Y:S01]  /*4760*/  UIADD3 UR9, UPT, UPT, -UR12, URZ, URZ ;  /* 0x000000ff0c097290 */ /* 0x000fe2000fffe1ff */
[----:B------:R-:W-:Y:S02]  /*4770*/  @!UP0 UMOV UR4, UR11 ;  /* 0x0000000b00048c82 */ /* 0x000fe40008000000 */
[----:B------:R-:W-:Y:S02]  /*4780*/  @!UP0 USHF.R.U32.HI UR4, URZ, UR15, UR4 ;  /* 0x0000000fff048299 */ /* 0x000fe40008011604 */
[----:B------:R-:W-:Y:S02]  /*4790*/  UIMAD UR9, UR40, UR9, UR6 ;  /* 0x00000009280972a4 */ /* 0x000fe4000f8e0206 */
[----:B------:R-:W-:Y:S04]  /*47a0*/  @!UP0 USEL UR4, UR5, UR4, !UP4 ;  /* 0x0000000405048287 */ /* 0x000fe8000e000000 */
[----:B------:R-:W-:Y:S02]  /*47b0*/  @!UP0 UIMAD UR9, UR8, UR9, UR4 ;  /* 0x00000009080982a4 */ /* 0x000fe4000f8e0204 */
[----:B------:R-:W-:Y:S02]  /*47c0*/  @!UP0 UIADD3 UR10, UPT, UPT, UR12, -UR4, URZ ;  /* 0x800000040c0a8290 */ /* 0x000fe4000fffe0ff */
[----:B------:R-:W-:Y:S02]  /*47d0*/  UIADD3 UR4, UPT, UPT, -UR5, URZ, URZ ;  /* 0x000000ff05047290 */ /* 0x000fe4000fffe1ff */
[----:B------:R-:W-:Y:S02]  /*47e0*/  UIADD3 UR8, UPT, UPT, -UR6, URZ, URZ ;  /* 0x000000ff06087290 */ /* 0x000fe4000fffe1ff */
[----:B------:R-:W-:Y:S02]  /*47f0*/  @!UP0 UIMAD UR6, UR10, UR40, UR5 ;  /* 0x000000280a0682a4 */ /* 0x000fe4000f8e0205 */
[----:B------:R-:W-:Y:S02]  /*4800*/  UIMAD UR13, UR16, UR4, UR13 ;  /* 0x00000004100d72a4 */ /* 0x000fe4000f8e020d */
[----:B------:R-:W-:Y:S01]  /*4810*/  UIMAD UR7, UR30, UR8, UR7 ;  /* 0x000000081e0772a4 */ /* 0x000fe2000f8e0207 */
[----:B------:R-:W-:Y:S02]  /*4820*/  @!UP0 UMOV UR5, UR9 ;  /* 0x0000000900058c82 */ /* 0x000fe40008000000 */
[----:B------:R-:W-:Y:S02]  /*4830*/  UIMAD UR13, UR5, UR16, UR13 ;  /* 0x00000010050d72a4 */ /* 0x000fe4000f8e020d */
[----:B------:R-:W-:Y:S11]  /*4840*/  UIMAD UR7, UR6, UR30, UR7 ;  /* 0x0000001e060772a4 */ /* 0x000ff6000f8e0207 */
[----:B------:R-:W-:Y:S01]  /*4850*/  @!UPT UIADD3 URZ, UPT, UPT, URZ, URZ, URZ ;  /* 0x000000fffffff290 */ /* 0x000fe2000fffe0ff */
.L_x_86:
[----:B------:R-:W2:Y:S01]  /*4860*/  @!UP2 LDCU.128 UR20, c[0x0][0xb10] ;  /* 0x00016200ff14a7ac */ /* 0x000ea20008000c00 */
[C---:B----4-:R-:W-:Y:S02]  /*4870*/  ISETP.NE.U32.AND P1, PT, R4.reuse, RZ, PT ;  /* 0x000000ff0400720c */ /* 0x050fe40003f25070 */
[----:B------:R-:W-:Y:S02]  /*4880*/  ISETP.NE.U32.AND P0, PT, R4, RZ, PT ;  /* 0x000000ff0400720c */ /* 0x000fe40003f05070 */
[C---:B------:R-:W-:Y:S02]  /*4890*/  ISETP.NE.AND.EX P1, PT, R5.reuse, RZ, PT, P1 ;  /* 0x000000ff0500720c */ /* 0x040fe40003f25310 */
[----:B------:R-:W-:Y:S01]  /*48a0*/  ISETP.NE.AND.EX P0, PT, R5, RZ, PT, P0 ;  /* 0x000000ff0500720c */ /* 0x000fe20003f05300 */
[----:B------:R-:W3:Y:S01]  /*48b0*/  @!UP2 LDCU UR5, c[0x0][0xb0c] ;  /* 0x00016180ff05a7ac */ /* 0x000ee20008000800 */
[----:B------:R-:W-:Y:S01]  /*48c0*/  SHF.L.U32 R6, R15, 0x1f, RZ ;  /* 0x0000001f0f067819 */ /* 0x000fe200000006ff */
[----:B--2---:R-:W-:Y:S07]  /*48d0*/  UIMAD.WIDE.U32 UR8, UR13, UR20, URZ ;  /* 0x000000140d0872a5 */ /* 0x004fee000f8e00ff */
[----:B------:R-:W-:Y:S01]  /*48e0*/  @!UP2 UMOV UR4, UR9 ;  /* 0x000000090004ac82 */ /* 0x000fe20008000000 */
[----:B---3--:R-:W-:Y:S02]  /*48f0*/  @!UP2 UISETP.NE.AND UP0, UPT, UR5, 0x1, UPT ;  /* 0x000000010500a88c */ /* 0x008fe4000bf05270 */
[----:B------:R-:W-:Y:S02]  /*4900*/  @!UP2 USHF.R.U32.HI UR4, URZ, UR21, UR4 ;  /* 0x00000015ff04a299 */ /* 0x000fe40008011604 */
[----:B------:R-:W-:Y:S02]  /*4910*/  UIMAD.WIDE.U32 UR8, UR7, UR23, URZ ;  /* 0x00000017070872a5 */ /* 0x000fe4000f8e00ff */
[----:B------:R-:W-:Y:S02]  /*4920*/  @!UP2 USEL UR10, UR13, UR4, !UP0 ;  /* 0x000000040d0aa287 */ /* 0x000fe4000c000000 */
[----:B------:R-:W-:Y:S03]  /*4930*/  @!UP2 UISETP.NE.AND UP0, UPT, UR22, 0x1, UPT ;  /* 0x000000011600a88c */ /* 0x000fe6000bf05270 */
[----:B------:R-:W-:Y:S02]  /*4940*/  @!UP2 UMOV UR6, UR9 ;  /* 0x000000090006ac82 */ /* 0x000fe40008000000 */
[----:B------:R-:W2:Y:S02]  /*4950*/  @!UP2 LDCU UR4, c[0x0][0xb20] ;  /* 0x00016400ff04a7ac */ /* 0x000ea40008000800 */
[----:B--2---:R-:W-:Y:S04]  /*4960*/  @!UP2 USHF.R.U32.HI UR6, URZ, UR4, UR6 ;  /* 0x00000004ff06a299 */ /* 0x004fe80008011606 */
[----:B------:R-:W-:Y:S04]  /*4970*/  @!UP2 USEL UR6, UR7, UR6, !UP0 ;  /* 0x000000060706a287 */ /* 0x000fe8000c000000 */
[----:B------:R-:W-:Y:S02]  /*4980*/  @!UP2 UIADD3 UR4, UPT, UPT, -UR10, UR6, URZ ;  /* 0x000000060a04a290 */ /* 0x000fe4000fffe1ff */
[----:B------:R-:W-:Y:S02]  /*4990*/  @!UP2 UIADD3 UR6, UPT, UPT, UR10, -UR6, URZ ;  /* 0x800000060a06a290 */ /* 0x000fe4000fffe0ff */
[----:B------:R-:W-:Y:S02]  /*49a0*/  @!UP2 UIMAD UR13, UR4, UR5, UR13 ;  /* 0x00000005040da2a4 */ /* 0x000fe4000f8e020d */
[----:B------:R-:W-:Y:S01]  /*49b0*/  @!UP2 UIMAD UR7, UR6, UR22, UR7 ;  /* 0x000000160607a2a4 */ /* 0x000fe2000f8e0207 */
[----:B------:R-:W-:Y:S11]  /*49c0*/  BRA.U UP3, `(.L_x_87) ;  /* 0x0000000103107547 */ /* 0x000ff6000b800000 */
[----:B------:R-:W-:Y:S04]  /*49d0*/  MOV R7, UR34 ;  /* 0x0000002200077c02 */ /* 0x000fe80008000f00 */
[----:B------:R-:W-:Y:S04]  /*49e0*/  SHF.L.U32 R7, R7, 0x1f, RZ ;  /* 0x0000001f07077819 */ /* 0x000fe800000006ff */
[----:B------:R-:W2:Y:S02]  /*49f0*/  SYNCS.PHASECHK.TRANS64.TRYWAIT P2, [UR17+0x48], R7 ;  /* 0x00004807ff0075a7 */ /* 0x000ea40008041111 */
[----:B--2---:R-:W-:Y:S05]  /*4a00*/  @!P2 BRA `(.L_x_88) ;  /* 0x0000003000c4a947 */ /* 0x004fea0003800000 */
.L_x_87:
[----:B------:R-:W-:Y:S05]  /*4a10*/  @!P1 BRA `(.L_x_89) ;  /* 0x0000000000309947 */ /* 0x000fea0003800000 */
[----:B------:R-:W-:Y:S01]  /*4a20*/  ISETP.NE.U32.AND P1, PT, R2, RZ, PT ;  /* 0x000000ff0200720c */ /* 0x000fe20003f25070 */
[----:B------:R-:W2:Y:S01]  /*4a30*/  LDCU.64 UR4, c[0x0][0x358] ;  /* 0x00006b00ff0477ac */ /* 0x000ea20008000a00 */
[----:B------:R-:W-:Y:S02]  /*4a40*/  IMAD.MOV.U32 R147, RZ, RZ, 0x1 ;  /* 0x00000001ff937424 */ /* 0x000fe400078e00ff */
[----:B------:R-:W-:Y:S11]  /*4a50*/  ISETP.NE.AND.EX P1, PT, R3, RZ, PT, P1 ;  /* 0x000000ff0300720c */ /* 0x000ff60003f25310 */
[----:B------:R-:W-:Y:S02]  /*4a60*/  @!UPT UIADD3 URZ, UPT, UPT, URZ, URZ, URZ ;  /* 0x000000fffffff290 */ /* 0x000fe4000fffe0ff */
[----:B------:R-:W3:Y:S01]  /*4a70*/  @P1 LDC.64 R8, c[0x0][0x888] ;  /* 0x00022200ff081b82 */ /* 0x000ee20000000a00 */
[----:B-1----:R-:W-:Y:S04]  /*4a80*/  @P1 IMAD R0, R4, UR36, RZ ;  /* 0x0000002404001c24 */ /* 0x002fe8000f8e02ff */
[----:B---3--:R-:W-:Y:S04]  /*4a90*/  @P1 IMAD.WIDE R8, R0, 0x4, R8 ;  /* 0x0000000400081825 */ /* 0x008fe800078e0208 */
[----:B------:R-:W-:Y:S01]  /*4aa0*/  HFMA2 R0, -RZ, RZ, 0, 5.9604644775390625e-08 ;  /* 0x00000001ff007431 */ /* 0x000fe200000001ff */
[----:B--2--5:R2:W5:Y:S04]  /*4ab0*/  @P1 LDG.E R72, desc[UR4][R8.64] ;  /* 0x0000000408481981 */ /* 0x024568000c1e1900 */
[----:B------:R-:W-:Y:S01]  /*4ac0*/  @!P1 PRMT R147, R0, 0x7610, R147 ;  /* 0x0000761000939816 */ /* 0x000fe20000000093 */
[----:B--2---:R-:W3:Y:S06]  /*4ad0*/  @!P1 LDC R72, c[0x0][0x880] ;  /* 0x00022000ff489b82 */ /* 0x004eec0000000800 */
.L_x_89:
[----:B---3-5:R-:W-:Y:S01]  /*4ae0*/  @!P0 ISETP.EQ.AND P1, PT, R72, RZ, PT ;  /* 0x000000ff4800820c */ /* 0x028fe20003f22270 */
[----:B------:R-:W-:Y:S01]  /*4af0*/  @!UPT UIADD3 URZ, UPT, UPT, URZ, URZ, URZ ;  /* 0x000000fffffff290 */ /* 0x000fe2000fffe0ff */
[----:B------:R-:W-:Y:S11]  /*4b00*/  @!P0 BRA `(.L_x_90) ;  /* 0x0000000000188947 */ /* 0x000ff60003800000 */
[----:B------:R-:W-:Y:S02]  /*4b10*/  LOP3.LUT P0, RZ, R147, 0xff, RZ, 0xc0, !PT ;  /* 0x000000ff93ff7812 */ /* 0x000fe4000780c0ff */
[----:B------:R-:W-:Y:S04]  /*4b20*/  ISETP.NE.U32.AND P1, PT, R2, RZ, PT ;  /* 0x000000ff0200720c */ /* 0x000fe80003f25070 */
[----:B------:R-:W-:Y:S04]  /*4b30*/  ISETP.NE.AND.EX P1, PT, R3, RZ, PT, P1 ;  /* 0x000000ff0300720c */ /* 0x000fe80003f25310 */
[----:B------:R-:W-:Y:S03]  /*4b40*/  PLOP3.LUT P1, PT, P1, PT, PT, 0x8, 0x80 ;  /* 0x000000000080781c */ /* 0x000fe60000f2e170 */
[----:B------:R-:W-:Y:S11]  /*4b50*/  @P0 ISETP.EQ.AND P1, PT, R72, RZ, PT ;  /* 0x000000ff4800020c */ /* 0x000ff60003f22270 */
[----:B------:R-:W-:Y:S02]  /*4b60*/  @!UPT UIADD3 URZ, UPT, UPT, URZ, URZ, URZ ;  /* 0x000000fffffff290 */ /* 0x000fe4000fffe0ff */
.L_x_90:
[----:B------:R-:W2:Y:S01]  /*4b70*/  SYNCS.PHASECHK.TRANS64.TRYWAIT P0, [UR17+0x38], R6 ;  /* 0x00003806ff0075a7 */ /* 0x000ea20008001111 */
[----:B------:R-:W-:Y:S02]  /*4b80*/  ELECT P2, URZ, PT ;  /* 0x0000000000ff782f */ /* 0x000fe40003840000 */
[----:B------:R-:W-:Y:S01]  /*4b90*/  IADD3 R14, PT, PT, R14, 0x1, RZ ;  /* 0x000000010e0e7810 */ /* 0x000fe20007ffe0ff */
[----:B--2---:R-:W-:Y:S10]  /*4ba0*/  @!P0 BRA `(.L_x_91) ;  /* 0x0000003000748947 */ /* 0x004ff40003800000 */
.L_x_143:
[----:B------:R-:W-:Y:S01]  /*4bb0*/  PLOP3.LUT P1, PT, P1, P2, PT, 0xf2, 0x2f ;  /* 0x00000000002f781c */ /* 0x000fe20000f25e72 */
[----:B------:R-:W-:Y:S01]  /*4bc0*/  UMOV UR18, 0x0 ;  /* 0x0000000000127882 */ /* 0x000fe20000000000 */
[----:B------:R-:W-:Y:S01]  /*4bd0*/  UMOV UR19, 0x10000000 ;  /* 0x1000000000137882 */ /* 0x000fe20000000000 */
[----:B------:R-:W-:Y:S01]  /*4be0*/  UMOV UR12, UR36 ;  /* 0x00000024000c7c82 */ /* 0x000fe20008000000 */
[----:B------:R-:W-:Y:S01]  /*4bf0*/  LOP3.LUT R15, R15, 0x1, RZ, 0x3c, !PT ;  /* 0x000000010f0f7812 */ /* 0x000fe200078e3cff */
[----:B------:R-:W-:Y:S01]  /*4c00*/  UPLOP3.LUT UP3, UPT, UPT, UPT, UPT, 0x80, 0x8 ;  /* 0x000000000008789c */ /* 0x000fe20003f6f070 */
[----:B------:R-:W-:Y:S07]  /*4c10*/  UMOV UR36, UR24 ;  /* 0x0000001800247c82 */ /* 0x000fee0008000000 */
[----:B-1----:R-:W-:Y:S01]  /*4c20*/  @!P1 IADD3 R6, P0, PT, R16, 0x580, RZ ;  /* 0x0000058010069810 */ /* 0x002fe20007f1e0ff */
[----:B------:R-:W-:Y:S03]  /*4c30*/  VOTEU.ALL UP0, P1 ;  /* 0x0000000000ff7886 */ /* 0x000fe60000800000 */
[----:B------:R-:W-:Y:S01]  /*4c40*/  @!P1 R2UR UR5, R6 ;  /* 0x00000000060592ca */ /* 0x000fe200000e0000 */
[----:B------:R-:W-:Y:S01]  /*4c50*/  @!P1 IMAD.X R0, RZ, RZ, R17, P0 ;  /* 0x000000ffff009224 */ /* 0x000fe200000e0611 */
[----:B------:R-:W-:Y:S01]  /*4c60*/  @!UP0 USHF.L.U32 UR10, UR46, 0x6, URZ ;  /* 0x000000062e0a8899 */ /* 0x000fe200080006ff */
[----:B------:R-:W-:Y:S01]  /*4c70*/  ISETP.NE.AND P0, PT, R14, 0x2, PT ;  /* 0x000000020e00780c */ /* 0x000fe20003f05270 */
[----:B------:R-:W-:Y:S02]  /*4c80*/  @!UP0 USHF.L.U32 UR11, UR45, 0x7, URZ ;  /* 0x000000072d0b8899 */ /* 0x000fe400080006ff */
[----:B------:R-:W-:Y:S01]  /*4c90*/  @!P1 R2UR UR4, R0 ;  /* 0x00000000000492ca */ /* 0x000fe200000e0000 */
[----:B------:R-:W-:Y:S01]  /*4ca0*/  @!UP0 UIADD3 UR8, UPT, UPT, UR17, 0x200, URZ ;  /* 0x0000020011088890 */ /* 0x000fe2000fffe0ff */
[----:B------:R-:W-:Y:S01]  /*4cb0*/  SEL R0, RZ, 0x1, P0 ;  /* 0x00000001ff007807 */ /* 0x000fe20000000000 */
[----:B------:R-:W-:Y:S01]  /*4cc0*/  @!UP0 UIADD3 UR9, UPT, UPT, UR17, 0x30, URZ ;  /* 0x0000003011098890 */ /* 0x000fe2000fffe0ff */
[----:B------:R-:W-:Y:S01]  /*4cd0*/  SEL R14, R14, RZ, P0 ;  /* 0x000000ff0e0e7207 */ /* 0x000fe20000000000 */
[----:B------:R-:W-:Y:S01]  /*4ce0*/  VOTEU.ALL UP0, P1 ;  /* 0x0000000000ff7886 */ /* 0x000fe20000800000 */
[----:B------:R-:W-:Y:S01]  /*4cf0*/  LOP3.LUT R13, R13, R0, RZ, 0x3c, !PT ;  /* 0x000000000d0d7212 */ /* 0x000fe200078e3cff */
[----:B------:R-:W-:Y:S01]  /*4d00*/  IMAD.U32 R6, RZ, RZ, UR5 ;  /* 0x00000005ff067e24 */ /* 0x000fe2000f8e00ff */
[----:B------:R-:W-:Y:S02]  /*4d10*/  UIADD3 UR46, UPT, UPT, UR7, UR57, URZ ;  /* 0x00000039072e7290 */ /* 0x000fe4000fffe0ff */
[----:B------:R-:W-:Y:S03]  /*4d20*/  UIADD3 UR45, UPT, UPT, UR13, UR60, URZ ;  /* 0x0000003c0d2d7290 */ /* 0x000fe6000fffe0ff */
[----:B------:R-:W-:Y:S01]  /*4d30*/  IMAD.U32 R7, RZ, RZ, UR4 ;  /* 0x00000004ff077e24 */ /* 0x000fe2000f8e00ff */
[----:B------:R-:W-:Y:S04]  /*4d40*/  @!P1 R2UR UR4, R6 ;  /* 0x00000000060492ca */ /* 0x000fe800000e0000 */
[----:B------:R-:W-:Y:S11]  /*4d50*/  @!P1 R2UR UR5, R7 ;  /* 0x00000000070592ca */ /* 0x000ff600000e0000 */
[----:B------:R-:W-:Y:S02]  /*4d60*/  @!UPT UIADD3 URZ, UPT, UPT, URZ, URZ, URZ ;  /* 0x000000fffffff290 */ /* 0x000fe4000fffe0ff */
[----:B------:R2:W-:Y:S01]  /*4d70*/  @!UP0 UTMALDG.3D [UR8], [UR4], desc[UR18] ;  /* 0x00001208040085b4 */ /* 0x0005e20008011000 */
[----:B------:R2:W-:Y:S01]  /*4d80*/  @!P1 SYNCS.ARRIVE.TRANS64.RED.A0TR RZ, [UR17+0x30], R12 ;  /* 0x0000300cffff99a7 */ /* 0x0005e20008300411 */
[----:B------:R-:W-:Y:S01]  /*4d90*/  SYNCS.ARRIVE.TRANS64.RED.A1T0 RZ, [UR55], RZ ;  /* 0x000000ffffff79a7 */ /* 0x000fe20008100437 */
[----:B------:R-:W-:Y:S05]  /*4da0*/  BRA.U UP1, `(.L_x_92) ;  /* 0xfffffff5018c7547 */ /* 0x000fea000b83ffff */
[----:B------:R-:W-:Y:S07]  /*4db0*/  MOV R0, UR17 ;  /* 0x0000001100007c02 */ /* 0x000fee0008000f00 */
.L_x_93:
[----:B-1----:R-:W-:-:S04]  /*4dc0*/  SHF.L.U32 R2, R15, 0x1f, RZ ;  /* 0x0000001f0f027819 */ /* 0x002fc800000006ff */
[----:B------:R1:W3:Y:S03]  /*4dd0*/  SYNCS.PHASECHK.TRANS64.TRYWAIT P0, [R0+URZ+0x38], R2 ;  /* 0x00003802000075a7 */ /* 0x0002e600080011ff */
[----:B---3--:R-:W-:Y:S05]  /*4de0*/  @!P0 NANOSLEEP.SYNCS 0x989680 ;  /* 0x009896800000895d */ /* 0x008fea0003900000 */
[----:B------:R-:W3:Y:S02]  /*4df0*/  @!P0 SYNCS.PHASECHK.TRANS64 P0, [R0+URZ+0x38], R2 ;  /* 0x00003802000085a7 */ /* 0x000ee400080010ff */
[----:B--23--:R-:W-:Y:S05]  /*4e00*/  @P0 EXIT ;  /* 0x000000000000094d */ /* 0x00cfea0003800000 */
[----:B------:R-:W-:Y:S05]  /*4e10*/  BRA `(.L_x_93) ;  /* 0xfffffffc00e87947 */ /* 0x000fea000383ffff */
.L_x_84:
[----:B------:R-:W-:-:S06]  /*4e20*/  UISETP.GE.AND UP0, UPT, UR18, 0x4, UPT ;  /* 0x000000041200788c */ /* 0x000fcc000bf06270 */
[----:B------:R-:W-:-:S13]  /*4e30*/  PLOP3.LUT P0, PT, PT, PT, UP0, 0x80, 0x8 ;  /* 0x000000000008781c */ /* 0x000fda0003f0f008 */
[----:B------:R-:W-:Y:S05]  /*4e40*/  @!P0 EXIT ;  /* 0x000000000000894d */ /* 0x000fea0003800000 */
[----:B------:R-:W-:Y:S01]  /*4e50*/  BAR.SYNC.DEFER_BLOCKING 0x6, 0xa0 ;  /* 0x0182800000007b1d */ /* 0x000fe20000010000 */
[C---:B------:R-:W-:Y:S01]  /*4e60*/  IMAD.SHL.U32 R146, R142.reuse, 0x40, RZ ;  /* 0x000000408e927824 */ /* 0x040fe200078e00ff */
[C---:B------:R-:W-:Y:S01]  /*4e70*/  R2P PR, R142.reuse, 0x6 ;  /* 0x000000068e007804 */ /* 0x040fe20000000000 */
[----:B------:R-:W-:Y:S02]  /*4e80*/  IMAD.SHL.U32 R4, R142, 0x8, RZ ;  /* 0x000000088e047824 */ /* 0x000fe400078e00ff */
[----:B------:R-:W-:Y:S02]  /*4e90*/  HFMA2 R68, -RZ, RZ, 0, 0 ;  /* 0x00000000ff447431 */ /* 0x000fe400000001ff */
[----:B------:R-:W-:Y:S01]  /*4ea0*/  IMAD.MOV.U32 R144, RZ, RZ, 0x20 ;  /* 0x00000020ff907424 */ /* 0x000fe200078e00ff */
[----:B------:R-:W-:Y:S01]  /*4eb0*/  UMOV UR44, 0x400 ;  /* 0x00000400002c7882 */ /* 0x000fe20000000000 */
[----:B------:R-:W1:Y:S01]  /*4ec0*/  LDC.64 R138, c[0x0][0x888] ;  /* 0x00022200ff8a7b82 */ /* 0x000e620000000a00 */
[----:B------:R-:W-:Y:S01]  /*4ed0*/  ULEA UR44, UR55, UR44, 0x18 ;  /* 0x0000002c372c7291 */ /* 0x000fe2000f8ec0ff */
[----:B------:R-:W-:Y:S01]  /*4ee0*/  LOP3.LUT R5, R146, 0x180, RZ, 0xc0, !PT ;  /* 0x0000018092057812 */ /* 0x000fe200078ec0ff */
[----:B------:R-:W-:Y:S01]  /*4ef0*/  IMAD.MOV.U32 R145, RZ, RZ, 0x10 ;  /* 0x00000010ff917424 */ /* 0x000fe200078e00ff */
[----:B------:R-:W-:Y:S01]  /*4f00*/  SEL R144, R144, 0xffffffe0, !P2 ;  /* 0xffffffe090907807 */ /* 0x000fe20005000000 */
[----:B------:R-:W-:Y:S01]  /*4f10*/  IMAD.U32 R69, R142, 0x10000, RZ ;  /* 0x000100008e457824 */ /* 0x000fe200078e00ff */
[----:B------:R-:W-:Y:S01]  /*4f20*/  LOP3.LUT R4, R5, 0x30, R4, 0xf8, !PT ;  /* 0x0000003005047812 */ /* 0x000fe200078ef804 */
[----:B------:R-:W-:Y:S01]  /*4f30*/  UIADD3 UR4, UPT, UPT, UR44, 0x2200, URZ ;  /* 0x000022002c047890 */ /* 0x000fe2000fffe0ff */
[----:B------:R-:W2:Y:S01]  /*4f40*/  LDC.64 R140, c[0x0][0x890] ;  /* 0x00022400ff8c7b82 */ /* 0x000ea20000000a00 */
[----:B------:R-:W-:-:S02]  /*4f50*/  SEL R145, R145, 0xfffffff0, !P1 ;  /* 0xfffffff091917807 */ /* 0x000fc40004800000 */
[----:B------:R-:W-:Y:S02]  /*4f60*/  CS2R R152, SRZ ;  /* 0x0000000000987805 */ /* 0x000fe4000001ff00 */
[----:B------:R-:W-:Y:S02]  /*4f70*/  LOP3.LUT R146, R4, 0x1e40, R146, 0xf8, !PT ;  /* 0x00001e4004927812 */ /* 0x000fe400078ef892 */
[----:B------:R-:W-:Y:S02]  /*4f80*/  CS2R R150, SRZ ;  /* 0x0000000000967805 */ /* 0x000fe4000001ff00 */
[----:B------:R-:W-:Y:S01]  /*4f90*/  SHF.R.U32.HI R143, RZ, 0x4, R144 ;  /* 0x00000004ff8f7819 */ /* 0x000fe20000011690 */
[----:B------:R-:W-:Y:S01]  /*4fa0*/  IMAD.U32 R154, RZ, RZ, UR4 ;  /* 0x00000004ff9a7e24 */ /* 0x000fe2000f8e00ff */
[----:B------:R-:W-:Y:S01]  /*4fb0*/  LOP3.LUT R69, R69, 0x600000, RZ, 0xc0, !PT ;  /* 0x0060000045457812 */ /* 0x000fe200078ec0ff */
[----:B------:R-:W3:Y:S01]  /*4fc0*/  LDC.64 R136, c[0x0][0x8b0] ;  /* 0x00022c00ff887b82 */ /* 0x000ee20000000a00 */
[----:B------:R-:W4:Y:S01]  /*4fd0*/  LDS R0, [UR44+0x100] ;  /* 0x0001002cff007984 */ /* 0x000f220008000800 */
[----:B------:R-:W-:Y:S01]  /*4fe0*/  VIADD R4, R146, UR44 ;  /* 0x0000002c92047c36 */ /* 0x000fe20008000000 */
[C---:B------:R-:W-:Y:S01]  /*4ff0*/  LEA.HI R143, R145.reuse, R143, RZ, 0x1c ;  /* 0x0000008f918f7211 */ /* 0x040fe200078fe0ff */
[----:B------:R-:W1:Y:S02]  /*5000*/  LDCU UR53, c[0x0][0x370] ;  /* 0x00006e00ff3577ac */ /* 0x000e640008000800 */
[--C-:B------:R-:W-:Y:S01]  /*5010*/  IMAD.IADD R145, R145, 0x1, R4.reuse ;  /* 0x0000000191917824 */ /* 0x100fe200078e0204 */
[----:B------:R-:W-:Y:S01]  /*5020*/  IADD3 R144, PT, PT, R144, R4, RZ ;  /* 0x0000000490907210 */ /* 0x000fe20007ffe0ff */
[----:B------:R-:W1:Y:S01]  /*5030*/  LDC.64 R134, c[0x0][0x8a8] ;  /* 0x00022a00ff867b82 */ /* 0x000e620000000a00 */
[----:B------:R-:W-:Y:S01]  /*5040*/  IMAD R143, R143, 0x10, R4 ;  /* 0x000000108f8f7824 */ /* 0x000fe200078e0204 */
[----:B------:R-:W1:Y:S01]  /*5050*/  LDCU.64 UR62, c[0x0][0x348] ;  /* 0x00006900ff3e77ac */ /* 0x000e620008000a00 */
[----:B------:R-:W1:Y:S01]  /*5060*/  LDCU UR41, c[0x0][0xb0c] ;  /* 0x00016180ff2977ac */ /* 0x000e620008000800 */
[----:B------:R-:W1:Y:S01]  /*5070*/  LDCU UR39, c[0x0][0xb30] ;  /* 0x00016600ff2777ac */ /* 0x000e620008000800 */
[----:B------:R-:W1:Y:S01]  /*5080*/  LDCU.64 UR58, c[0x0][0x888] ;  /* 0x00011100ff3a77ac */ /* 0x000e620008000a00 */
[----:B------:R-:W1:Y:S01]  /*5090*/  LDCU.64 UR42, c[0x0][0xb28] ;  /* 0x00016500ff2a77ac */ /* 0x000e620008000a00 */
[----:B------:R-:W1:Y:S01]  /*50a0*/  LDCU.128 UR48, c[0x0][0xb10] ;  /* 0x00016200ff3077ac */ /* 0x000e620008000c00 */
[----:B------:R-:W1:Y:S01]  /*50b0*/  LDCU UR52, c[0x0][0x374] ;  /* 0x00006e80ff3477ac */ /* 0x000e620008000800 */
[----:B------:R-:W-:Y:S01]  /*50c0*/  UIADD3 UR56, UPT, UPT, UR44, 0x200, URZ ;  /* 0x000002002c387890 */ /* 0x000fe2000fffe0ff */
[----:B--2-4-:R-:W-:-:S11]  /*50d0*/  IMAD.IADD R69, R0, 0x1, R69 ;  /* 0x0000000100457824 */ /* 0x014fd600078e0245 */
.L_x_111:
[----:B------:R-:W-:Y:S02]  /*50e0*/  LEA R3, R150, UR44, 0x3 ;  /* 0x0000002c96037c11 */ /* 0x000fe4000f8e18ff */
[----:B------:R-:W-:Y:S02]  /*50f0*/  SHF.L.U32 R0, R152, 0x1f, RZ ;  /* 0x0000001f98007819 */ /* 0x000fe400000006ff */
[----:B------:R-:W-:Y:S02]  /*5100*/  LEA R4, R150, UR44, 0x4 ;  /* 0x0000002c96047c11 */ /* 0x000fe4000f8e20ff */
[----:B--2---:R-:W2:Y:S02]  /*5110*/  SYNCS.PHASECHK.TRANS64.TRYWAIT P0, [R3+URZ+0x50], R0 ;  /* 0x00005000030075a7 */ /* 0x004ea400080011ff */
[----:B-12---:R-:W-:Y:S05]  /*5120*/  @!P0 BRA `(.L_x_94) ;  /* 0x0000002c002c8947 */ /* 0x006fea0003800000 */
.L_x_144:
[----:B------:R-:W4:Y:S01]  /*5130*/  LDS.128 R4, [R4+0xe0] ;  /* 0x0000e00004047984 */ /* 0x000f220000000c00 */
[----:B------:R-:W-:Y:S01]  /*5140*/  UISETP.GE.AND UP0, UPT, UR40, 0x1, UPT ;  /* 0x000000012800788c */ /* 0x000fe2000bf06270 */
[----:B------:R-:W-:Y:S01]  /*5150*/  @!PT LDS RZ, [RZ] ;  /* 0x00000000fffff984 */ /* 0x000fe20000000800 */
[----:B------:R-:W-:Y:S01]  /*5160*/  @!PT LDS RZ, [RZ] ;  /* 0x00000000fffff984 */ /* 0x000fe20000000800 */
[----:B------:R-:W-:Y:S01]  /*5170*/  @!PT LDS RZ, [RZ] ;  /* 0x00000000fffff984 */ /* 0x000fe20000000800 */
[----:B------:R-:W-:Y:S01]  /*5180*/  @!PT LDS RZ, [RZ] ;  /* 0x00000000fffff984 */ /* 0x000fe20000000800 */
[----:B------:R1:W-:Y:S06]  /*5190*/  MEMBAR.ALL.CTA ;  /* 0x0000000000007992 */ /* 0x0003ec0000008000 */
[----:B-1----:R-:W1:Y:S01]  /*51a0*/  FENCE.VIEW.ASYNC.S ;  /* 0x00000000000073c6 */ /* 0x002e620000000000 */
[----:B----4-:R-:W-:Y:S11]  /*51b0*/  LOP3.LUT P0, RZ, R6, 0x1, RZ, 0xc0, !PT ;  /* 0x0000000106ff7812 */ /* 0x010ff6000780c0ff */
[----:B------:R-:W-:Y:S02]  /*51c0*/  @!UPT UIADD3 URZ, UPT, UPT, URZ, URZ, URZ ;  /* 0x000000fffffff290 */ /* 0x000fe4000fffe0ff */
[----:B-1----:R-:W-:Y:S01]  /*51d0*/  VOTEU.ANY UP1, P0 ;  /* 0x0000000000ff7886 */ /* 0x002fe20000020100 */
[----:B------:R-:W-:Y:S01]  /*51e0*/  PLOP3.LUT P0, PT, PT, PT, UP1, 0x80, 0x8 ;  /* 0x000000000008781c */ /* 0x000fe20003f0f018 */
[----:B------:R-:W-:Y:S11]  /*51f0*/  UP2UR UR47, UPR, URZ, 0x2 ;  /* 0x00000002ff2f7883 */ /* 0x000ff60008000000 */
[----:B------:R-:W-:Y:S01]  /*5200*/  @!UPT UIADD3 URZ, UPT, UPT, URZ, URZ, URZ ;  /* 0x000000fffffff290 */ /* 0x000fe2000fffe0ff */
        /* <DEDUP_REMOVED lines=13> */
[----:B------:R-:W2:Y:S01]  /*52e0*/  LDCU UR12, c[0x0][0xb20] ;  /* 0x00016400ff0c77ac */ /* 0x000ea20008000800 */
[----:B------:R-:W-:Y:S02]  /*52f0*/  UIMAD.WIDE.U32 UR4, UR52, UR51, URZ ;  /* 0x00000033340472a5 */ /* 0x000fe4000f8e00ff */
[----:B------:R-:W-:Y:S02]  /*5300*/  UIMAD.WIDE.U32 UR6, UR53, UR48, URZ ;  /* 0x00000030350672a5 */ /* 0x000fe4000f8e00ff */
[----:B------:R-:W-:Y:S02]  /*5310*/  UISETP.NE.AND UP0, UPT, UR50, 0x1, UPT ;  /* 0x000000013200788c */ /* 0x000fe4000bf05270 */
[----:B------:R-:W-:Y:S02]  /*5320*/  UIMAD.WIDE.U32 UR8, UR37, UR51, URZ ;  /* 0x00000033250872a5 */ /* 0x000fe4000f8e00ff */
[----:B------:R-:W-:Y:S02]  /*5330*/  UIMAD.WIDE.U32 UR10, UR38, UR48, URZ ;  /* 0x00000030260a72a5 */ /* 0x000fe4000f8e00ff */
[----:B------:R-:W-:Y:S02]  /*5340*/  UISETP.NE.AND UP1, UPT, UR41, 0x1, UPT ;  /* 0x000000012900788c */ /* 0x000fe4000bf25270 */
[----:B------:R-:W-:Y:S01]  /*5350*/  UISETP.NE.AND UP2, UPT, UR40, 0x1, UPT ;  /* 0x000000012800788c */ /* 0x000fe2000bf45270 */
[----:B------:R-:W-:Y:S02]  /*5360*/  UMOV UR4, UR5 ;  /* 0x0000000500047c82 */ /* 0x000fe40008000000 */
[----:B--2---:R-:W-:Y:S03]  /*5370*/  USHF.R.U32.HI UR5, URZ, UR12, UR4 ;  /* 0x0000000cff057299 */ /* 0x004fe60008011604 */
[----:B------:R-:W-:Y:S02]  /*5380*/  UMOV UR4, UR7 ;  /* 0x0000000700047c82 */ /* 0x000fe40008000000 */
[----:B------:R-:W-:Y:S02]  /*5390*/  USHF.R.U32.HI UR7, URZ, UR49, UR4 ;  /* 0x00000031ff077299 */ /* 0x000fe40008011604 */
[----:B------:R-:W-:Y:S02]  /*53a0*/  USEL UR4, UR52, UR5, !UP0 ;  /* 0x0000000534047287 */ /* 0x000fe4000c000000 */
[----:B------:R-:W-:Y:S01]  /*53b0*/  USEL UR7, UR53, UR7, !UP1 ;  /* 0x0000000735077287 */ /* 0x000fe2000c800000 */
[----:B------:R-:W-:Y:S01]  /*53c0*/  UMOV UR5, UR9 ;  /* 0x0000000900057c82 */ /* 0x000fe20008000000 */
[----:B------:R-:W-:Y:S02]  /*53d0*/  UIMAD.WIDE.U32 UR8, UR4, UR42, URZ ;  /* 0x0000002a040872a5 */ /* 0x000fe4000f8e00ff */
[----:B------:R-:W-:Y:S03]  /*53e0*/  USHF.R.U32.HI UR6, URZ, UR12, UR5 ;  /* 0x0000000cff067299 */ /* 0x000fe60008011605 */
[----:B------:R-:W-:Y:S01]  /*53f0*/  UMOV UR5, UR11 ;  /* 0x0000000b00057c82 */ /* 0x000fe20008000000 */
[----:B------:R-:W-:Y:S02]  /*5400*/  UIMAD.WIDE.U32 UR10, UR7, UR42, URZ ;  /* 0x0000002a070a72a5 */ /* 0x000fe4000f8e00ff */
[----:B------:R-:W-:Y:S02]  /*5410*/  USHF.R.U32.HI UR12, URZ, UR49, UR5 ;  /* 0x00000031ff0c7299 */ /* 0x000fe40008011605 */
[----:B------:R-:W-:Y:S01]  /*5420*/  USEL UR6, UR37, UR6, !UP0 ;  /* 0x0000000625067287 */ /* 0x000fe2000c000000 */
[----:B------:R-:W-:Y:S02]  /*5430*/  UMOV UR5, UR9 ;  /* 0x0000000900057c82 */ /* 0x000fe40008000000 */
[----:B------:R-:W-:Y:S01]  /*5440*/  UMOV UR10, UR11 ;  /* 0x0000000b000a7c82 */ /* 0x000fe20008000000 */
[----:B------:R-:W-:Y:S02]  /*5450*/  @UP2 USHF.R.U32.HI UR4, URZ, UR43, UR5 ;  /* 0x0000002bff042299 */ /* 0x000fe40008011605 */
[----:B------:R-:W-:Y:S02]  /*5460*/  @UP2 USHF.R.U32.HI UR7, URZ, UR43, UR10 ;  /* 0x0000002bff072299 */ /* 0x000fe4000801160a */
[----:B------:R-:W-:Y:S02]  /*5470*/  UIMAD UR4, UR40, UR4, URZ ;  /* 0x00000004280472a4 */ /* 0x000fe4000f8e02ff */
[----:B------:R-:W-:Y:S02]  /*5480*/  UIMAD.WIDE.U32 UR10, UR6, UR42, URZ ;  /* 0x0000002a060a72a5 */ /* 0x000fe4000f8e00ff */
[----:B------:R-:W-:Y:S02]  /*5490*/  USEL UR5, UR38, UR12, !UP1 ;  /* 0x0000000c26057287 */ /* 0x000fe4000c800000 */
[----:B------:R-:W-:Y:S02]  /*54a0*/  UIMAD UR8, UR40, UR7, URZ ;  /* 0x00000007280872a4 */ /* 0x000fe4000f8e02ff */
[----:B------:R-:W-:Y:S03]  /*54b0*/  UISETP.GE.AND UP0, UPT, UR6, UR4, UPT ;  /* 0x000000040600728c */ /* 0x000fe6000bf06270 */
[----:B------:R-:W-:Y:S01]  /*54c0*/  UMOV UR4, UR11 ;  /* 0x0000000b00047c82 */ /* 0x000fe20008000000 */
[----:B------:R-:W-:Y:S02]  /*54d0*/  UISETP.GE.OR UP0, UPT, UR5, UR8, UP0 ;  /* 0x000000080500728c */ /* 0x000fe40008706670 */
[----:B------:R-:W-:Y:S02]  /*54e0*/  USHF.R.U32.HI UR4, URZ, UR43, UR4 ;  /* 0x0000002bff047299 */ /* 0x000fe40008011604 */
[----:B------:R-:W-:Y:S02]  /*54f0*/  UIMAD.WIDE.U32 UR8, UR5, UR42, URZ ;  /* 0x0000002a050872a5 */ /* 0x000fe4000f8e00ff */
[----:B------:R-:W-:Y:S02]  /*5500*/  USEL UR11, UR6, UR4, !UP2 ;  /* 0x00000004060b7287 */ /* 0x000fe4000d000000 */
[----:B------:R-:W-:Y:S02]  /*5510*/  UIADD3 UR8, UPT, UPT, -UR5, URZ, URZ ;  /* 0x000000ff05087290 */ /* 0x000fe4000fffe1ff */
[----:B------:R-:W-:Y:S01]  /*5520*/  UIADD3 UR10, UPT, UPT, -UR11, URZ, URZ ;  /* 0x000000ff0b0a7290 */ /* 0x000fe2000fffe1ff */
[----:B------:R-:W-:Y:S01]  /*5530*/  @!UP0 UMOV UR4, UR9 ;  /* 0x0000000900048c82 */ /* 0x000fe20008000000 */
[----:B------:R-:W-:Y:S02]  /*5540*/  UIADD3 UR9, UPT, UPT, -UR6, URZ, URZ ;  /* 0x000000ff06097290 */ /* 0x000fe4000fffe1ff */
[----:B------:R-:W-:Y:S02]  /*5550*/  @!UP0 USHF.R.U32.HI UR4, URZ, UR43, UR4 ;  /* 0x0000002bff048299 */ /* 0x000fe40008011604 */
[----:B------:R-:W-:Y:S02]  /*5560*/  UIMAD UR10, UR40, UR10, UR6 ;  /* 0x0000000a280a72a4 */ /* 0x000fe4000f8e0206 */
[----:B------:R-:W-:Y:S04]  /*5570*/  @!UP0 USEL UR4, UR5, UR4, !UP2 ;  /* 0x0000000405048287 */ /* 0x000fe8000d000000 */
[----:B------:R-:W-:Y:S02]  /*5580*/  @!UP0 UIMAD UR10, UR7, UR10, UR4 ;  /* 0x0000000a070a82a4 */ /* 0x000fe4000f8e0204 */
[----:B------:R-:W-:Y:S02]  /*5590*/  @!UP0 UIADD3 UR11, UPT, UPT, UR11, -UR4, URZ ;  /* 0x800000040b0b8290 */ /* 0x000fe4000fffe0ff */
[----:B------:R-:W-:Y:S02]  /*55a0*/  UIMAD UR7, UR41, UR8, UR38 ;  /* 0x00000008290772a4 */ /* 0x000fe4000f8e0226 */
[----:B------:R-:W-:Y:S02]  /*55b0*/  @!UP0 UIMAD UR6, UR11, UR40, UR5 ;  /* 0x000000280b0682a4 */ /* 0x000fe4000f8e0205 */
[----:B------:R-:W-:Y:S01]  /*55c0*/  UIMAD UR4, UR50, UR9, UR37 ;  /* 0x00000009320472a4 */ /* 0x000fe2000f8e0225 */
[----:B------:R-:W-:Y:S02]  /*55d0*/  @!UP0 UMOV UR5, UR10 ;  /* 0x0000000a00058c82 */ /* 0x000fe40008000000 */
[----:B------:R-:W-:Y:S02]  /*55e0*/  UIMAD UR38, UR5, UR41, UR7 ;  /* 0x00000029052672a4 */ /* 0x000fe4000f8e0207 */
[----:B------:R-:W-:Y:S11]  /*55f0*/  UIMAD UR37, UR6, UR50, UR4 ;  /* 0x00000032062572a4 */ /* 0x000ff6000f8e0204 */
[----:B------:R-:W-:Y:S01]  /*5600*/  @!UPT UIADD3 URZ, UPT, UPT, URZ, URZ, URZ ;  /* 0x000000fffffff290 */ /* 0x000fe2000fffe0ff */
.L_x_95:
[----:B------:R-:W-:Y:S01]  /*5610*/  UISETP.NE.AND UP0, UPT, UR39, 0x1, UPT ;  /* 0x000000012700788c */ /* 0x000fe2000bf05270 */
[----:B------:R-:W-:Y:S10]  /*5620*/  IADD3 R150, PT, PT, R150, 0x1, RZ ;  /* 0x0000000196967810 */ /* 0x000ff40007ffe0ff */
[----:B------:R-:W2:Y:S01]  /*5630*/  @!UP0 LDCU.128 UR12, c[0x0][0xb10] ;  /* 0x00016200ff0c87ac */ /* 0x000ea20008000c00 */
[----:B------:R-:W4:Y:S01]  /*5640*/  @!UP0 LDCU UR5, c[0x0][0xb0c] ;  /* 0x00016180ff0587ac */ /* 0x000f220008000800 */
[----:B------:R-:W3:Y:S01]  /*5650*/  @!UP0 LDCU UR10, c[0x0][0xb20] ;  /* 0x00016400ff0a87ac */ /* 0x000ee20008000800 */
[----:B--2---:R-:W-:Y:S02]  /*5660*/  UIMAD.WIDE.U32 UR8, UR38, UR12, URZ ;  /* 0x0000000c260872a5 */ /* 0x004fe4000f8e00ff */
[----:B------:R-:W-:Y:S02]  /*5670*/  UIMAD.WIDE.U32 UR6, UR37, UR15, URZ ;  /* 0x0000000f250672a5 */ /* 0x000fe4000f8e00ff */
[----:B------:R-:W-:Y:S03]  /*5680*/  @!UP0 UISETP.NE.AND UP1, UPT, UR14, 0x1, UPT ;  /* 0x000000010e00888c */ /* 0x000fe6000bf25270 */
[----:B------:R-:W-:Y:S01]  /*5690*/  @!UP0 UMOV UR4, UR9 ;  /* 0x0000000900048c82 */ /* 0x000fe20008000000 */
[----:B----4-:R-:W-:Y:S02]  /*56a0*/  @!UP0 UISETP.NE.AND UP2, UPT, UR5, 0x1, UPT ;  /* 0x000000010500888c */ /* 0x010fe4000bf45270 */
[----:B------:R-:W-:Y:S01]  /*56b0*/  @!UP0 USHF.R.U32.HI UR4, URZ, UR13, UR4 ;  /* 0x0000000dff048299 */ /* 0x000fe20008011604 */
[----:B------:R-:W-:Y:S02]  /*56c0*/  @!UP0 UMOV UR6, UR7 ;  /* 0x0000000700068c82 */ /* 0x000fe40008000000 */
[----:B---3--:R-:W-:Y:S02]  /*56d0*/  @!UP0 USHF.R.U32.HI UR6, URZ, UR10, UR6 ;  /* 0x0000000aff068299 */ /* 0x008fe40008011606 */
[----:B------:R-:W-:Y:S02]  /*56e0*/  @!UP0 USEL UR7, UR38, UR4, !UP2 ;  /* 0x0000000426078287 */ /* 0x000fe4000d000000 */
[----:B------:R-:W-:Y:S04]  /*56f0*/  @!UP0 USEL UR6, UR37, UR6, !UP1 ;  /* 0x0000000625068287 */ /* 0x000fe8000c800000 */
[----:B------:R-:W-:Y:S02]  /*5700*/  @!UP0 UIADD3 UR4, UPT, UPT, -UR7, UR6, URZ ;  /* 0x0000000607048290 */ /* 0x000fe4000fffe1ff */
[----:B------:R-:W-:Y:S02]  /*5710*/  @!UP0 UIADD3 UR6, UPT, UPT, UR7, -UR6, URZ ;  /* 0x8000000607068290 */ /* 0x000fe4000fffe0ff */
[----:B------:R-:W-:Y:S02]  /*5720*/  @!UP0 UIMAD UR38, UR4, UR5, UR38 ;  /* 0x00000005042682a4 */ /* 0x000fe4000f8e0226 */
[----:B------:R-:W-:Y:S02]  /*5730*/  @!UP0 UIMAD UR37, UR6, UR14, UR37 ;  /* 0x0000000e062582a4 */ /* 0x000fe4000f8e0225 */
[----:B------:R-:W-:Y:S09]  /*5740*/  ULOP3.LUT UP0, URZ, UR56, 0x1b0, URZ, 0xc0, !UPT ;  /* 0x000001b038ff7892 */ /* 0x000ff2000f80c0ff */
[----:B------:R-:W-:Y:S05]  /*5750*/  BRA.U !UP0, `(.L_x_96) ;  /* 0x0000000108407547 */ /* 0x000fea000b800000 */
[----:B------:R-:W2:Y:S01]  /*5760*/  LDCU.64 UR8, c[0x4][0x80] ;  /* 0x01001000ff0877ac */ /* 0x000ea20008000a00 */
[----:B------:R-:W-:Y:S01]  /*5770*/  MOV R3, 0x0 ;  /* 0x0000000000037802 */ /* 0x000fe20000000f00 */
[----:B------:R-:W-:Y:S02]  /*5780*/  HFMA2 R12, -RZ, RZ, 0, 5.9604644775390625e-08 ;  /* 0x00000001ff0c7431 */ /* 0x000fe400000001ff */
[----:B------:R-:W-:Y:S02]  /*5790*/  IMAD.MOV.U32 R8, RZ, RZ, 0x70 ;  /* 0x00000070ff087424 */ /* 0x000fe400078e00ff */
[----:B------:R-:W-:Y:S01]  /*57a0*/  IMAD.MOV.U32 R13, RZ, RZ, RZ ;  /* 0x000000ffff0d7224 */ /* 0x000fe200078e00ff */
[----:B------:R-:W3:Y:S01]  /*57b0*/  LDCU.64 UR6, c[0x4][0x88] ;  /* 0x01001100ff0677ac */ /* 0x000ee20008000a00 */
[----:B------:R-:W4:Y:S01]  /*57c0*/  LDC.64 R2, c[0x4][R3] ;  /* 0x0100000003027b82 */ /* 0x000f220000000a00 */
[----:B------:R-:W1:Y:S01]  /*57d0*/  LDCU.64 UR4, c[0x4][0x8] ;  /* 0x01000100ff0477ac */ /* 0x000e620008000a00 */
[----:B--2---:R-:W-:Y:S01]  /*57e0*/  MOV R5, UR9 ;  /* 0x0000000900057c02 */ /* 0x004fe20008000f00 */
[----:B------:R-:W-:Y:S01]  /*57f0*/  IMAD.U32 R4, RZ, RZ, UR8 ;  /* 0x00000008ff047e24 */ /* 0x000fe2000f8e00ff */
[----:B---3--:R-:W-:Y:S01]  /*5800*/  MOV R7, UR7 ;  /* 0x0000000700077c02 */ /* 0x008fe20008000f00 */
[----:B------:R-:W-:Y:S01]  /*5810*/  IMAD.U32 R6, RZ, RZ, UR6 ;  /* 0x00000006ff067e24 */ /* 0x000fe2000f8e00ff */
[----:B-1----:R-:W-:Y:S01]  /*5820*/  MOV R11, UR5 ;  /* 0x00000005000b7c02 */ /* 0x002fe20008000f00 */
[----:B------:R-:W-:Y:S02]  /*5830*/  IMAD.U32 R10, RZ, RZ, UR4 ;  /* 0x00000004ff0a7e24 */ /* 0x000fe4000f8e00ff */
[----:B------:R-:W-:Y:S07]  /*5840*/  LEPC R20, `(.L_x_96) ;  /* 0x000000001014794e */ /* 0x000fee0000000000 */
[----:B----45:R-:W-:Y:S05]  /*5850*/  CALL.ABS.NOINC R2 ;  /* 0x0000000002007343 */ /* 0x030fea0003c00000 */
.L_x_96:
[----:B------:R-:W-:Y:S01]  /*5860*/  LOP3.LUT P0, RZ, R154, 0x1b0, RZ, 0xc0, !PT ;  /* 0x000001b09aff7812 */ /* 0x000fe2000780c0ff */
[----:B------:R-:W-:Y:S11]  /*5870*/  BSSY.RECONVERGENT B6, `(.L_x_97) ;  /* 0x0000013000067945 */ /* 0x000ff60003800200 */
[----:B------:R-:W-:Y:S01]  /*5880*/  @!UPT UIADD3 URZ, UPT, UPT, URZ, URZ, URZ ;  /* 0x000000fffffff290 */ /* 0x000fe2000fffe0ff */
[----:B------:R-:W-:Y:S05]  /*5890*/  @!P0 BRA `(.L_x_98) ;  /* 0x0000000000408947 */ /* 0x000fea0003800000 */
        /* <DEDUP_REMOVED lines=16> */
.L_x_98:
[----:B------:R-:W-:Y:S05]  /*59a0*/  BSYNC.RECONVERGENT B6 ;  /* 0x0000000000067941 */ /* 0x000fea0003800200 */
.L_x_97:
[----:B------:R-:W-:Y:S01]  /*59b0*/  ISETP.NE.U32.AND P3, PT, R140, RZ, PT ;  /* 0x000000ff8c00720c */ /* 0x000fe20003f65070 */
[----:B------:R-:W-:Y:S01]  /*59c0*/  UISETP.NE.AND UP1, UPT, UR61, URZ, UPT ;  /* 0x000000ff3d00728c */ /* 0x000fe2000bf25270 */
[----:B------:R-:W-:Y:S02]  /*59d0*/  ISETP.NE.U32.AND P4, PT, R136, RZ, PT ;  /* 0x000000ff8800720c */ /* 0x000fe40003f85070 */
[----:B------:R-:W-:Y:S02]  /*59e0*/  ISETP.NE.AND.EX P3, PT, R141, RZ, PT, P3 ;  /* 0x000000ff8d00720c */ /* 0x000fe40003f65330 */
[----:B------:R-:W-:Y:S02]  /*59f0*/  PLOP3.LUT P1, PT, PT, PT, PT, 0x8, 0x80 ;  /* 0x000000000080781c */ /* 0x000fe40003f2e170 */
[----:B------:R-:W-:Y:S02]  /*5a00*/  PLOP3.LUT P0, PT, PT, PT, UP1, 0x80, 0x8 ;  /* 0x000000000008781c */ /* 0x000fe40003f0f018 */
[----:B------:R-:W-:Y:S02]  /*5a10*/  ISETP.NE.AND.EX P4, PT, R137, RZ, PT, P4 ;  /* 0x000000ff8900720c */ /* 0x000fe40003f85340 */
[----:B------:R-:W2:Y:S09]  /*5a20*/  @UP1 LDCU.64 UR4, c[0x0][0x888] ;  /* 0x00011100ff0417ac */ /* 0x000eb20008000a00 */
[----:B------:R-:W-:Y:S01]  /*5a30*/  @P0 PLOP3.LUT P1, PT, P3, PT, PT, 0x80, 0x8 ;  /* 0x000000000008081c */ /* 0x000fe20001f2f070 */
[----:B--2---:R-:W-:Y:S04]  /*5a40*/  @UP1 UISETP.NE.U32.AND UP0, UPT, UR4, URZ, UPT ;  /* 0x000000ff0400128c */ /* 0x004fe8000bf05070 */
[----:B------:R-:W-:Y:S04]  /*5a50*/  @UP1 UISETP.NE.AND.EX UP0, UPT, UR5, URZ, UPT, UP0 ;  /* 0x000000ff0500128c */ /* 0x000fe8000bf05300 */
[----:B------:R-:W-:Y:S01]  /*5a60*/  @UP1 USEL UR4, URZ, 0xffffffff, UP0 ;  /* 0xffffffffff041887 */ /* 0x000fe20008000000 */
[----:B------:R-:W-:Y:S11]  /*5a70*/  @!P3 BRA `(.L_x_99) ;  /* 0x000000000030b947 */ /* 0x000ff60003800000 */
        /* <DEDUP_REMOVED lines=12> */
.L_x_99:
[----:B------:R-:W-:Y:S05]  /*5b40*/  @!P4 BRA `(.L_x_100) ;  /* 0x000000000024c947 */ /* 0x000fea0003800000 */
[----:B------:R-:W-:Y:S01]  /*5b50*/  ISETP.NE.U32.AND P2, PT, R134, RZ, PT ;  /* 0x000000ff8600720c */ /* 0x000fe20003f45070 */
[----:B------:R-:W2:Y:S03]  /*5b60*/  LDCU.64 UR6, c[0x0][0x358] ;  /* 0x00006b00ff0677ac */ /* 0x000ea60008000a00 */
[----:B------:R-:W-:Y:S11]  /*5b70*/  ISETP.NE.AND.EX P2, PT, R135, RZ, PT, P2 ;  /* 0x000000ff8700720c */ /* 0x000ff60003f45320 */
[----:B------:R-:W-:Y:S02]  /*5b80*/  @!UPT UIADD3 URZ, UPT, UPT, URZ, URZ, URZ ;  /* 0x000000fffffff290 */ /* 0x000fe4000fffe0ff */
[----:B------:R-:W4:Y:S01]  /*5b90*/  @P2 LDC.64 R2, c[0x0][0x8a8] ;  /* 0x00022a00ff022b82 */ /* 0x000f220000000a00 */
[----:B-1----:R-:W-:Y:S04]  /*5ba0*/  @P2 IMAD R0, R136, UR36, RZ ;  /* 0x0000002488002c24 */ /* 0x002fe8000f8e02ff */
[----:B----4-:R-:W-:Y:S05]  /*5bb0*/  @P2 IMAD.WIDE R2, R0, 0x4, R2 ;  /* 0x0000000400022825 */ /* 0x010fea00078e0202 */
[----:B--2--5:R2:W5:Y:S02]  /*5bc0*/  @P2 LDG.E R70, desc[UR6][R2.64] ;  /* 0x0000000602462981 */ /* 0x024564000c1e1900 */
[----:B--2---:R-:W4:Y:S02]  /*5bd0*/  @!P2 LDC R70, c[0x0][0x8a0] ;  /* 0x00022800ff46ab82 */ /* 0x004f240000000800 */
.L_x_100:
[----:B---3-5:R-:W-:Y:S01]  /*5be0*/  @P0 ISETP.NE.AND P4, PT, R72, RZ, PT ;  /* 0x000000ff4800020c */ /* 0x028fe20003f85270 */
[----:B-1----:R-:W-:Y:S01]  /*5bf0*/  IMAD.U32 R0, RZ, RZ, UR4 ;  /* 0x00000004ff007e24 */ /* 0x002fe2000f8e00ff */
[----:B------:R-:W-:Y:S01]  /*5c00*/  @P0 LOP3.LUT P2, RZ, R147, 0xff, RZ, 0xc0, !PT ;  /* 0x000000ff93ff0812 */ /* 0x000fe2000784c0ff */
[----:B------:R-:W-:Y:S01]  /*5c10*/  BSSY B1, `(.L_x_101) ;  /* 0x000003d000017945 */ /* 0x000fe20003800000 */
[----:B------:R-:W-:Y:S02]  /*5c20*/  @P0 SEL R2, RZ, 0xffffffff, P4 ;  /* 0xffffffffff020807 */ /* 0x000fe40002000000 */
[----:B------:R-:W-:Y:S02]  /*5c30*/  CS2R R90, SRZ ;  /* 0x00000000005a7805 */ /* 0x000fe4000001ff00 */
[----:B------:R-:W-:Y:S02]  /*5c40*/  LEA R149, R68, UR44, 0x3 ;  /* 0x0000002c44957c11 */ /* 0x000fe4000f8e18ff */
[----:B------:R-:W-:Y:S02]  /*5c50*/  CS2R R88, SRZ ;  /* 0x0000000000587805 */ /* 0x000fe4000001ff00 */
[----:B------:R-:W-:Y:S02]  /*5c60*/  @P1 SEL R2, R0, R2, !P2 ;  /* 0x0000000200021207 */ /* 0x000fe40005000000 */
[----:B------:R-:W-:Y:S02]  /*5c70*/  CS2R R86, SRZ ;  /* 0x0000000000567805 */ /* 0x000fe4000001ff00 */
[----:B------:R-:W-:Y:S02]  /*5c80*/  SHF.L.U32 R4, R153, 0x1f, RZ ;  /* 0x0000001f99047819 */ /* 0x000fe400000006ff */
[----:B------:R-:W-:Y:S02]  /*5c90*/  CS2R R84, SRZ ;  /* 0x0000000000547805 */ /* 0x000fe4000001ff00 */
[----:B------:R-:W-:Y:S02]  /*5ca0*/  @P0 LOP3.LUT R2, R2, 0x1, RZ, 0xc0, !PT ;  /* 0x0000000102020812 */ /* 0x000fe400078ec0ff */
[----:B------:R-:W-:Y:S02]  /*5cb0*/  CS2R R82, SRZ ;  /* 0x0000000000527805 */ /* 0x000fe4000001ff00 */
[----:B------:R-:W-:Y:S02]  /*5cc0*/  PLOP3.LUT P5, PT, PT, PT, PT, 0x8, 0x80 ;  /* 0x000000000080781c */ /* 0x000fe40003fae170 */
[----:B------:R-:W-:Y:S02]  /*5cd0*/  CS2R R80, SRZ ;  /* 0x0000000000507805 */ /* 0x000fe4000001ff00 */
[----:B------:R-:W-:Y:S01]  /*5ce0*/  ISETP.NE.U32.OR P1, PT, R2, 0x1, !P0 ;  /* 0x000000010200780c */ /* 0x000fe20004725470 */
[----:B------:R-:W-:Y:S01]  /*5cf0*/  IMAD R2, R68, 0x40, R69 ;  /* 0x0000004044027824 */ /* 0x000fe200078e0245 */
[----:B------:R-:W-:Y:S02]  /*5d00*/  CS2R R18, SRZ ;  /* 0x0000000000127805 */ /* 0x000fe4000001ff00 */
[----:B------:R-:W-:Y:S09]  /*5d10*/  CS2R R16, SRZ ;  /* 0x0000000000107805 */ /* 0x000ff2000001ff00 */
[----:B------:R-:W-:Y:S04]  /*5d20*/  @P1 SHF.L.U32 R0, R151, 0x1f, RZ ;  /* 0x0000001f97001819 */ /* 0x000fe800000006ff */
[----:B------:R-:W1:Y:S01]  /*5d30*/  @P1 SYNCS.PHASECHK.TRANS64.TRYWAIT P0, [UR44+0x30], R0 ;  /* 0x00003000ff0015a7 */ /* 0x000e62000800112c */
[----:B------:R2:W3:Y:S01]  /*5d40*/  SYNCS.PHASECHK.TRANS64.TRYWAIT P4, [R149+URZ+0x70], R4 ;  /* 0x00007004950075a7 */ /* 0x0004e200080811ff */
[----:B-1----:R-:W-:Y:S01]  /*5d50*/  @P1 PLOP3.LUT P5, PT, P0, PT, PT, 0x8, 0x80 ;  /* 0x000000000080181c */ /* 0x002fe200007ae170 */
[----:B------:R-:W-:Y:S01]  /*5d60*/  @!UPT UIADD3 URZ, UPT, UPT, URZ, URZ, URZ ;  /* 0x000000fffffff290 */ /* 0x000fe2000fffe0ff */
[----:B--23--:R-:W-:Y:S11]  /*5d70*/  @!P1 BRA `(.L_x_102) ;  /* 0x0000000000989947 */ /* 0x00cff60003800000 */
[----:B------:R-:W-:Y:S01]  /*5d80*/  ISETP.NE.U32.AND P0, PT, RZ, UR58, PT ;  /* 0x0000003aff007c0c */ /* 0x000fe2000bf05070 */
[----:B------:R-:W-:Y:S01]  /*5d90*/  BSSY B0, `(.L_x_103) ;  /* 0x0000016000007945 */ /* 0x000fe20003800000 */
[----:B------:R-:W-:Y:S02]  /*5da0*/  ISETP.NE.AND P2, PT, R72, RZ, PT ;  /* 0x000000ff4800720c */ /* 0x000fe40003f45270 */
[----:B------:R-:W-:Y:S02]  /*5db0*/  CS2R R18, SRZ ;  /* 0x0000000000127805 */ /* 0x000fe4000001ff00 */
[----:B------:R-:W-:Y:S02]  /*5dc0*/  ISETP.NE.AND.EX P0, PT, RZ, UR59, PT, P0 ;  /* 0x0000003bff007c0c */ /* 0x000fe4000bf05300 */
[----:B------:R-:W-:Y:S02]  /*5dd0*/  CS2R R16, SRZ ;  /* 0x0000000000107805 */ /* 0x000fe4000001ff00 */
[----:B------:R-:W-:Y:S02]  /*5de0*/  LOP3.LUT P1, RZ, R147, 0xff, RZ, 0xc0, !PT ;  /* 0x000000ff93ff7812 */ /* 0x000fe4000782c0ff */
[----:B------:R-:W-:Y:S02]  /*5df0*/  CS2R R82, SRZ ;  /* 0x0000000000527805 */ /* 0x000fe4000001ff00 */
[----:B------:R-:W-:Y:S02]  /*5e00*/  SEL R0, RZ, 0xffffffff, P2 ;  /* 0xffffffffff007807 */ /* 0x000fe40001000000 */
[----:B------:R-:W-:Y:S02]  /*5e10*/  CS2R R80, SRZ ;  /* 0x0000000000507805 */ /* 0x000fe4000001ff00 */
[----:B------:R-:W-:Y:S02]  /*5e20*/  SEL R3, RZ, 0xffffffff, P0 ;  /* 0xffffffffff037807 */ /* 0x000fe40000000000 */
[----:B------:R-:W-:Y:S02]  /*5e30*/  CS2R R86, SRZ ;  /* 0x0000000000567805 */ /* 0x000fe4000001ff00 */
[----:B------:R-:W-:Y:S02]  /*5e40*/  CS2R R84, SRZ ;  /* 0x0000000000547805 */ /* 0x000fe4000001ff00 */
[----:B------:R-:W-:Y:S02]  /*5e50*/  CS2R R90, SRZ ;  /* 0x00000000005a7805 */ /* 0x000fe4000001ff00 */
[----:B------:R-:W-:Y:S02]  /*5e60*/  @P3 SEL R0, R3, R0, !P1 ;  /* 0x0000000003003207 */ /* 0x000fe40004800000 */
[----:B------:R-:W-:Y:S02]  /*5e70*/  CS2R R88, SRZ ;  /* 0x0000000000587805 */ /* 0x000fe4000001ff00 */
[----:B------:R-:W-:Y:S04]  /*5e80*/  LOP3.LUT R0, R0, 0x1, RZ, 0xc0, !PT ;  /* 0x0000000100007812 */ /* 0x000fe800078ec0ff */
[----:B------:R-:W-:Y:S01]  /*5e90*/  ISETP.NE.U32.AND P0, PT, R0, 0x1, PT ;  /* 0x000000010000780c */ /* 0x000fe20003f05070 */
[----:B------:R-:W-:Y:S01]  /*5ea0*/  @!UPT UIADD3 URZ, UPT, UPT, URZ, URZ, URZ ;  /* 0x000000fffffff290 */ /* 0x000fe2000fffe0ff */
[----:B------:R-:W-:Y:S11]  /*5eb0*/  @!P5 BRA `(.L_x_104) ;  /* 0x00000000000cd947 */ /* 0x000ff60003800000 */
[----:B------:R-:W-:Y:S04]  /*5ec0*/  SHF.L.U32 R3, R151, 0x1f, RZ ;  /* 0x0000001f97037819 */ /* 0x000fe800000006ff */
[----:B------:R-:W1:Y:S02]  /*5ed0*/  SYNCS.PHASECHK.TRANS64.TRYWAIT P1, [UR44+0x30], R3 ;  /* 0x00003003ff0075a7 */ /* 0x000e64000802112c */
[----:B-1----:R-:W-:Y:S05]  /*5ee0*/  @!P1 BRA `(.L_x_105) ;  /* 0x0000001c00d09947 */ /* 0x002fea0003800000 */
.L_x_104:
[----:B------:R-:W-:Y:S05]  /*5ef0*/  BSYNC B0 ;  /* 0x0000000000007941 */ /* 0x000fea0003800000 */
.L_x_103:
[----:B------:R2:W3:Y:S01]  /*5f00*/  @P0 LDS.128 R16, [R146+UR44+0x200] ;  /* 0x0002002c92100984 */ /* 0x0004e20008000c00 */
[----:B------:R-:W-:Y:S01]  /*5f10*/  UIADD3 UR4, UPT, UPT, UR44, 0x38, URZ ;  /* 0x000000382c047890 */ /* 0x000fe2000fffe0ff */
[----:B------:R-:W-:Y:S02]  /*5f20*/  LOP3.LUT R151, R151, 0x1, RZ, 0x3c, !PT ;  /* 0x0000000197977812 */ /* 0x000fe400078e3cff */
[----:B------:R2:W1:Y:S01]  /*5f30*/  @P0 LDS.128 R80, [R145+0x200] ;  /* 0x0002000091500984 */ /* 0x0004620000000c00 */
[----:B------:R-:W-:Y:S03]  /*5f40*/  UPRMT UR4, UR55, 0x654, UR4 ;  /* 0x0000065437047896 */ /* 0x000fe60008000004 */
[----:B------:R2:W1:Y:S04]  /*5f50*/  @P0 LDS.128 R84, [R144+0x200] ;  /* 0x0002000090540984 */ /* 0x0004680000000c00 */
[----:B------:R2:W1:Y:S01]  /*5f60*/  @P0 LDS.128 R88, [R143+0x200] ;  /* 0x000200008f580984 */ /* 0x0004620000000c00 */
[----:B------:R-:W-:Y:S01]  /*5f70*/  @!PT LDS RZ, [RZ] ;  /* 0x00000000fffff984 */ /* 0x000fe20000000800 */
[----:B------:R-:W-:Y:S01]  /*5f80*/  @!PT LDS RZ, [RZ] ;  /* 0x00000000fffff984 */ /* 0x000fe20000000800 */
[----:B------:R-:W-:Y:S01]  /*5f90*/  @!PT LDS RZ, [RZ] ;  /* 0x00000000fffff984 */ /* 0x000fe20000000800 */
[----:B------:R-:W-:Y:S01]  /*5fa0*/  @!PT LDS RZ, [RZ] ;  /* 0x00000000fffff984 */ /* 0x000fe20000000800 */
[----:B------:R5:W-:Y:S06]  /*5fb0*/  MEMBAR.ALL.CTA ;  /* 0x0000000000007992 */ /* 0x000bec0000008000 */
[----:B-----5:R-:W5:Y:S02]  /*5fc0*/  FENCE.VIEW.ASYNC.S ;  /* 0x00000000000073c6 */ /* 0x020f640000000000 */
[----:B-----5:R-:W-:Y:S01]  /*5fd0*/  SYNCS.ARRIVE.TRANS64.RED.A1T0 RZ, [UR4], RZ ;  /* 0x000000ffffff79a7 */ /* 0x020fe20008100404 */
.L_x_102:
[----:B------:R-:W-:Y:S05]  /*5fe0*/  BSYNC B1 ;  /* 0x0000000000017941 */ /* 0x000fea0003800000 */
.L_x_101:
[----:B-1----:R-:W-:Y:S04]  /*5ff0*/  SHF.R.U32.HI R0, RZ, 0x15, R2 ;  /* 0x00000015ff007819 */ /* 0x002fe80000011602 */
[----:B------:R-:W-:Y:S01]  /*6000*/  LOP3.LUT P0, RZ, R0, 0x3, R148, 0x48, !PT ;  /* 0x0000000300ff7812 */ /* 0x000fe20007804894 */
[----:B------:R-:W-:Y:S01]  /*6010*/  @!UPT UIADD3 URZ, UPT, UPT, URZ, URZ, URZ ;  /* 0x000000fffffff290 */ /* 0x000fe2000fffe0ff */
[----:B------:R-:W-:Y:S11]  /*6020*/  @P4 BRA `(.L_x_106) ;  /* 0x0000000000084947 */ /* 0x000ff60003800000 */
[----:B------:R-:W1:Y:S02]  /*6030*/  SYNCS.PHASECHK.TRANS64.TRYWAIT P1, [R149+URZ+0x70], R4 ;  /* 0x00007004950075a7 */ /* 0x000e6400080211ff */
[----:B-1----:R-:W-:Y:S05]  /*6040*/  @!P1 BRA `(.L_x_107) ;  /* 0x0000001c00909947 */ /* 0x002fea0003800000 */
.L_x_106:
[----:B------:R-:W-:Y:S05]  /*6050*/  @!P0 BRA `(.L_x_108) ;  /* 0x0000000000408947 */ /* 0x000fea0003800000 */
[----:B------:R-:W1:Y:S01]  /*6060*/  LDCU.64 UR8, c[0x4][0x70] ;  /* 0x01000e00ff0877ac */ /* 0x000e620008000a00 */
[----:B------:R-:W-:Y:S01]  /*6070*/  MOV R15, 0x0 ;  /* 0x00000000000f7802 */ /* 0x000fe20000000f00 */
[----:B------:R-:W-:Y:S02]  /*6080*/  HFMA2 R12, -RZ, RZ, 0, 5.9604644775390625e-08 ;  /* 0x00000001ff0c7431 */ /* 0x000fe400000001ff */
[----:B------:R-:W-:Y:S02]  /*6090*/  IMAD.MOV.U32 R8, RZ, RZ, 0x192 ;  /* 0x00000192ff087424 */ /* 0x000fe400078e00ff */
[----:B------:R-:W-:Y:S01]  /*60a0*/  IMAD.MOV.U32 R13, RZ, RZ, RZ ;  /* 0x000000ffff0d7224 */ /* 0x000fe200078e00ff */
[----:B------:R-:W5:Y:S01]  /*60b0*/  LDCU.64 UR6, c[0x4][0x78] ;  /* 0x01000f00ff0677ac */ /* 0x000f620008000a00 */
[----:B------:R-:W2:Y:S01]  /*60c0*/  LDC.64 R14, c[0x4][R15] ;  /* 0x010000000f0e7b82 */ /* 0x000ea20000000a00 */
[----:B------:R-:W3:Y:S01]  /*60d0*/  LDCU.64 UR4, c[0x4][0x10] ;  /* 0x01000200ff0477ac */ /* 0x000ee20008000a00 */
[----:B-1----:R-:W-:Y:S01]  /*60e0*/  MOV R5, UR9 ;  /* 0x0000000900057c02 */ /* 0x002fe20008000f00 */
[----:B------:R-:W-:Y:S01]  /*60f0*/  IMAD.U32 R4, RZ, RZ, UR8 ;  /* 0x00000008ff047e24 */ /* 0x000fe2000f8e00ff */
[----:B-----5:R-:W-:Y:S01]  /*6100*/  MOV R7, UR7 ;  /* 0x0000000700077c02 */ /* 0x020fe20008000f00 */
[----:B------:R-:W-:Y:S01]  /*6110*/  IMAD.U32 R6, RZ, RZ, UR6 ;  /* 0x00000006ff067e24 */ /* 0x000fe2000f8e00ff */
[----:B---3--:R-:W-:Y:S01]  /*6120*/  MOV R11, UR5 ;  /* 0x00000005000b7c02 */ /* 0x008fe20008000f00 */
[----:B------:R-:W-:Y:S02]  /*6130*/  IMAD.U32 R10, RZ, RZ, UR4 ;  /* 0x00000004ff0a7e24 */ /* 0x000fe4000f8e00ff */
[----:B------:R-:W-:Y:S07]  /*6140*/  LEPC R20, `(.L_x_108) ;  /* 0x000000001014794e */ /* 0x000fee0000000000 */
[----:B--2-4-:R-:W-:Y:S05]  /*6150*/  CALL.ABS.NOINC R14 ;  /* 0x000000000e007343 */ /* 0x014fea0003c00000 */
.L_x_108:
[----:B------:R-:W-:Y:S01]  /*6160*/  LOP3.LUT P0, RZ, R142, 0x60, RZ, 0xc0, !PT ;  /* 0x000000608eff7812 */ /* 0x000fe2000780c0ff */
[----:B------:R-:W-:Y:S05]  /*6170*/  WARPSYNC.ALL ;  /* 0x0000000000007948 */ /* 0x000fea0003800000 */
[----:B------:R-:W-:Y:S01]  /*6180*/  R2UR UR4, R2 ;  /* 0x00000000020472ca */ /* 0x000fe200000e0000 */
[----:B---3--:R-:W-:Y:S01]  /*6190*/  IMAD.U32 R129, R18, 0x10000, RZ ;  /* 0x0001000012817824 */ /* 0x008fe200078e00ff */
[----:B------:R-:W-:Y:S01]  /*61a0*/  PRMT R71, R16, 0x8880, RZ ;  /* 0x0000888010477816 */ /* 0x000fe200000000ff */
[----:B------:R-:W-:Y:S01]  /*61b0*/  IMAD.SHL.U32 R92, R90, 0x100, RZ ;  /* 0x000001005a5c7824 */ /* 0x000fe200078e00ff */
[C---:B------:R-:W-:Y:S01]  /*61c0*/  SHF.L.U32 R73, R16.reuse, 0x10, RZ ;  /* 0x0000001010497819 */ /* 0x040fe200000006ff */
[----:B------:R-:W-:Y:S01]  /*61d0*/  IMAD.U32 R114, R83, 0x10000, RZ ;  /* 0x0001000053727824 */ /* 0x000fe200078e00ff */
[----:B------:R-:W-:Y:S01]  /*61e0*/  SHF.L.U32 R74, R16, 0x8, RZ ;  /* 0x00000008104a7819 */ /* 0x000fe200000006ff */
[----:B------:R-:W-:Y:S01]  /*61f0*/  IMAD.U32 R103, R88, 0x10000, RZ ;  /* 0x0001000058677824 */ /* 0x000fe200078e00ff */
[----:B------:R-:W-:Y:S01]  /*6200*/  SHF.R.S32.HI R75, RZ, 0x18, R16 ;  /* 0x00000018ff4b7819 */ /* 0x000fe20000011410 */
[----:B------:R-:W-:Y:S01]  /*6210*/  IMAD.SHL.U32 R122, R80, 0x100, RZ ;  /* 0x00000100507a7824 */ /* 0x000fe200078e00ff */
[----:B------:R-:W-:Y:S01]  /*6220*/  PRMT R133, R17, 0x8880, RZ ;  /* 0x0000888011857816 */ /* 0x000fe200000000ff */
[----:B------:R-:W-:Y:S01]  /*6230*/  IMAD.SHL.U32 R107, R85, 0x100, RZ ;  /* 0x00000100556b7824 */ /* 0x000fe200078e00ff */
[C---:B------:R-:W-:Y:S01]  /*6240*/  SHF.L.U32 R132, R17.reuse, 0x10, RZ ;  /* 0x0000001011847819 */ /* 0x040fe200000006ff */
[----:B------:R-:W-:Y:S01]  /*6250*/  BSSY.RECONVERGENT B0, `(.L_x_109) ;  /* 0x0000122000007945 */ /* 0x000fe20003800200 */
[----:B------:R-:W-:Y:S02]  /*6260*/  SHF.L.U32 R131, R17, 0x8, RZ ;  /* 0x0000000811837819 */ /* 0x000fe400000006ff */
[----:B------:R-:W-:Y:S02]  /*6270*/  SHF.R.S32.HI R76, RZ, 0x18, R17 ;  /* 0x00000018ff4c7819 */ /* 0x000fe40000011411 */
[C---:B------:R-:W-:Y:S02]  /*6280*/  PRMT R130, R18.reuse, 0x8880, RZ ;  /* 0x0000888012827816 */ /* 0x040fe400000000ff */
[----:B------:R-:W-:Y:S02]  /*6290*/  SHF.L.U32 R128, R18, 0x8, RZ ;  /* 0x0000000812807819 */ /* 0x000fe400000006ff */
[----:B------:R-:W-:Y:S02]  /*62a0*/  SHF.R.S32.HI R77, RZ, 0x18, R18 ;  /* 0x00000018ff4d7819 */ /* 0x000fe40000011412 */
[C---:B------:R-:W-:Y:S02]  /*62b0*/  PRMT R127, R19.reuse, 0x8880, RZ ;  /* 0x00008880137f7816 */ /* 0x040fe400000000ff */
[C---:B------:R-:W-:Y:S02]  /*62c0*/  SHF.L.U32 R126, R19.reuse, 0x10, RZ ;  /* 0x00000010137e7819 */ /* 0x040fe400000006ff */
[----:B------:R-:W-:Y:S02]  /*62d0*/  SHF.L.U32 R125, R19, 0x8, RZ ;  /* 0x00000008137d7819 */ /* 0x000fe400000006ff */
[----:B------:R-:W-:Y:S02]  /*62e0*/  SHF.R.S32.HI R78, RZ, 0x18, R19 ;  /* 0x00000018ff4e7819 */ /* 0x000fe40000011413 */
[----:B------:R-:W1:Y:S01]  /*62f0*/  LDTM.x64 R4, tmem[UR4] ;  /* 0x00000004000479ee */ /* 0x000e620008340000 */
[----:B------:R-:W-:Y:S01]  /*6300*/  NOP ;  /* 0x0000000000007918 */ /* 0x000fe20000000000 */
[----:B------:R-:W-:Y:S02]  /*6310*/  IADD3 R149, PT, PT, R149, 0x90, RZ ;  /* 0x0000009095957810 */ /* 0x000fe40007ffe0ff */
[----:B------:R-:W-:Y:S02]  /*6320*/  SHF.R.S32.HI R73, RZ, 0x18, R73 ;  /* 0x00000018ff497819 */ /* 0x000fe40000011449 */
[----:B------:R-:W-:Y:S02]  /*6330*/  LOP3.LUT R149, R149, 0xfefffff8, RZ, 0xc0, !PT ;  /* 0xfefffff895957812 */ /* 0x000fe400078ec0ff */
[C---:B------:R-:W-:Y:S02]  /*6340*/  PRMT R94, R90.reuse, 0x8880, RZ ;  /* 0x000088805a5e7816 */ /* 0x040fe400000000ff */
[----:B-1----:R1:W-:Y:S01]  /*6350*/  SYNCS.ARRIVE.TRANS64.RED.A1T0 RZ, [R149+URZ], RZ ;  /* 0x000000ff95ff79a7 */ /* 0x0023e200081004ff */
[----:B------:R-:W-:Y:S02]  /*6360*/  SHF.L.U32 R93, R90, 0x10, RZ ;  /* 0x000000105a5d7819 */ /* 0x000fe400000006ff */
[----:B------:R-:W-:Y:S02]  /*6370*/  SHF.R.S32.HI R74, RZ, 0x18, R74 ;  /* 0x00000018ff4a7819 */ /* 0x000fe4000001144a */
[C---:B------:R-:W-:Y:S02]  /*6380*/  PRMT R124, R80.reuse, 0x8880, RZ ;  /* 0x00008880507c7816 */ /* 0x040fe400000000ff */
[----:B------:R-:W-:Y:S02]  /*6390*/  SHF.L.U32 R123, R80, 0x10, RZ ;  /* 0x00000010507b7819 */ /* 0x000fe400000006ff */
[C---:B------:R-:W-:Y:S02]  /*63a0*/  PRMT R121, R81.reuse, 0x8880, RZ ;  /* 0x0000888051797816 */ /* 0x040fe400000000ff */
[----:B------:R-:W-:Y:S02]  /*63b0*/  SHF.R.S32.HI R79, RZ, 0x18, R80 ;  /* 0x00000018ff4f7819 */ /* 0x000fe40000011450 */
[----:B------:R-:W-:Y:S01]  /*63c0*/  SHF.L.U32 R120, R81, 0x10, RZ ;  /* 0x0000001051787819 */ /* 0x000fe200000006ff */
[C---:B----4-:R-:W-:Y:S01]  /*63d0*/  IMAD R0, R70.reuse, R4, RZ ;  /* 0x0000000446007224 */ /* 0x050fe200078e02ff */
[----:B------:R-:W-:Y:S01]  /*63e0*/  SHF.R.S32.HI R4, RZ, 0x18, R132 ;  /* 0x00000018ff047819 */ /* 0x000fe20000011484 */
[C---:B------:R-:W-:Y:S01]  /*63f0*/  IMAD R2, R70.reuse, R5, RZ ;  /* 0x0000000546027224 */ /* 0x040fe200078e02ff */
[----:B------:R-:W-:Y:S01]  /*6400*/  SHF.R.S32.HI R5, RZ, 0x18, R131 ;  /* 0x00000018ff057819 */ /* 0x000fe20000011483 */
[----:B------:R-:W-:Y:S01]  /*6410*/  IMAD R3, R70, R6, RZ ;  /* 0x0000000646037224 */ /* 0x000fe200078e02ff */
[----:B------:R-:W-:Y:S01]  /*6420*/  PRMT R118, R82, 0x8880, RZ ;  /* 0x0000888052767816 */ /* 0x000fe200000000ff */
[-C--:B------:R-:W-:Y:S01]  /*6430*/  IMAD R0, R71, R72.reuse, R0 ;  /* 0x0000004847007224 */ /* 0x080fe200078e0200 */
[----:B------:R-:W-:Y:S01]  /*6440*/  SHF.R.S32.HI R80, RZ, 0x18, R81 ;  /* 0x00000018ff507819 */ /* 0x000fe20000011451 */
[----:B------:R-:W-:Y:S01]  /*6450*/  IMAD R7, R70, R7, RZ ;  /* 0x0000000746077224 */ /* 0x000fe200078e02ff */
[----:B------:R-:W-:Y:S01]  /*6460*/  SHF.L.U32 R117, R82, 0x10, RZ ;  /* 0x0000001052757819 */ /* 0x000fe200000006ff */
[-C--:B------:R-:W-:Y:S01]  /*6470*/  IMAD R2, R73, R72.reuse, R2 ;  /* 0x0000004849027224 */ /* 0x080fe200078e0202 */
[----:B------:R-:W-:Y:S01]  /*6480*/  PRMT R115, R83, 0x8880, RZ ;  /* 0x0000888053737816 */ /* 0x000fe200000000ff */
[-C--:B------:R-:W-:Y:S01]  /*6490*/  IMAD R3, R74, R72.reuse, R3 ;  /* 0x000000484a037224 */ /* 0x080fe200078e0203 */
[----:B------:R-:W-:Y:S01]  /*64a0*/  SHF.R.S32.HI R74, RZ, 0x18, R90 ;  /* 0x00000018ff4a7819 */ /* 0x000fe2000001145a */
[----:B------:R-:W-:Y:S01]  /*64b0*/  IMAD R7, R75, R72, R7 ;  /* 0x000000484b077224 */ /* 0x000fe200078e0207 */
[----:B------:R-:W-:Y:S01]  /*64c0*/  PRMT R112, R84, 0x8880, RZ ;  /* 0x0000888054707816 */ /* 0x000fe200000000ff */
[----:B------:R-:W-:Y:S01]  /*64d0*/  IMAD R8, R70, R8, RZ ;  /* 0x0000000846087224 */ /* 0x000fe200078e02ff */
[----:B------:R-:W-:Y:S01]  /*64e0*/  SHF.L.U32 R111, R84, 0x10, RZ ;  /* 0x00000010546f7819 */ /* 0x000fe200000006ff */
[C---:B------:R-:W-:Y:S01]  /*64f0*/  IMAD R9, R70.reuse, R9, RZ ;  /* 0x0000000946097224 */ /* 0x040fe200078e02ff */
[----:B------:R-:W-:Y:S01]  /*6500*/  I2IP.S8.S32.SAT R90, R7, R3, RZ ;  /* 0x00000003075a7239 */ /* 0x000fe200000014ff */
[C---:B------:R-:W-:Y:S01]  /*6510*/  IMAD R10, R70.reuse, R10, RZ ;  /* 0x0000000a460a7224 */ /* 0x040fe200078e02ff */
[----:B------:R-:W-:Y:S01]  /*6520*/  MOV R3, R133 ;  /* 0x0000008500037202 */ /* 0x000fe20000000f00 */
[C---:B------:R-:W-:Y:S01]  /*6530*/  IMAD R11, R70.reuse, R11, RZ ;  /* 0x0000000b460b7224 */ /* 0x040fe200078e02ff */
[C---:B------:R-:W-:Y:S01]  /*6540*/  PRMT R109, R85.reuse, 0x8880, RZ ;  /* 0x00008880556d7816 */ /* 0x040fe200000000ff */
[----:B------:R-:W-:Y:S01]  /*6550*/  IMAD R6, R70, R19, RZ ;  /* 0x0000001346067224 */ /* 0x000fe200078e02ff */
[----:B------:R-:W-:Y:S01]  /*6560*/  SHF.L.U32 R108, R85, 0x10, RZ ;  /* 0x00000010556c7819 */ /* 0x000fe200000006ff */
[----:B------:R-:W-:Y:S01]  /*6570*/  IMAD R8, R3, R72, R8 ;  /* 0x0000004803087224 */ /* 0x000fe200078e0208 */
[----:B------:R-:W-:Y:S01]  /*6580*/  MOV R3, R130 ;  /* 0x0000008200037202 */ /* 0x000fe20000000f00 */
[----:B------:R-:W-:Y:S01]  /*6590*/  IMAD R9, R4, R72, R9 ;  /* 0x0000004804097224 */ /* 0x000fe200078e0209 */
[----:B------:R-:W-:Y:S01]  /*65a0*/  SHF.R.S32.HI R4, RZ, 0x18, R129 ;  /* 0x00000018ff047819 */ /* 0x000fe20000011481 */
[----:B------:R-:W-:Y:S01]  /*65b0*/  IMAD R19, R70, R24, RZ ;  /* 0x0000001846137224 */ /* 0x000fe200078e02ff */
[----:B------:R-:W-:Y:S01]  /*65c0*/  PRMT R106, R86, 0x8880, RZ ;  /* 0x00008880566a7816 */ /* 0x000fe200000000ff */
[----:B------:R-:W-:Y:S01]  /*65d0*/  IMAD R10, R5, R72, R10 ;  /* 0x00000048050a7224 */ /* 0x000fe200078e020a */
[----:B------:R-:W-:Y:S01]  /*65e0*/  SHF.R.S32.HI R5, RZ, 0x18, R128 ;  /* 0x00000018ff057819 */ /* 0x000fe20000011480 */
[----:B------:R-:W-:Y:S01]  /*65f0*/  IMAD R12, R70, R12, RZ ;  /* 0x0000000c460c7224 */ /* 0x000fe200078e02ff */
[----:B------:R-:W-:Y:S01]  /*6600*/  SHF.L.U32 R104, R86, 0x10, RZ ;  /* 0x0000001056687819 */ /* 0x000fe200000006ff */
[C---:B------:R-:W-:Y:S01]  /*6610*/  IMAD R24, R70.reuse, R29, RZ ;  /* 0x0000001d46187224 */ /* 0x040fe200078e02ff */
[C---:B------:R-:W-:Y:S01]  /*6620*/  PRMT R100, R87.reuse, 0x8880, RZ ;  /* 0x0000888057647816 */ /* 0x040fe200000000ff */
[----:B------:R-:W-:Y:S01]  /*6630*/  IMAD R29, R70, R34, RZ ;  /* 0x00000022461d7224 */ /* 0x000fe200078e02ff */
[----:B------:R-:W-:Y:S01]  /*6640*/  SHF.L.U32 R99, R87, 0x10, RZ ;  /* 0x0000001057637819 */ /* 0x000fe200000006ff */
[----:B------:R-:W-:Y:S01]  /*6650*/  IMAD R11, R76, R72, R11 ;  /* 0x000000484c0b7224 */ /* 0x000fe200078e020b */
[----:B------:R-:W-:Y:S01]  /*6660*/  PRMT R105, R88, 0x8880, RZ ;  /* 0x0000888058697816 */ /* 0x000fe200000000ff */
[C---:B------:R-:W-:Y:S01]  /*6670*/  IMAD R13, R70.reuse, R13, RZ ;  /* 0x0000000d460d7224 */ /* 0x040fe200078e02ff */
[----:B------:R-:W-:Y:S01]  /*6680*/  PRMT R97, R89, 0x8880, RZ ;  /* 0x0000888059617816 */ /* 0x000fe200000000ff */
[C---:B------:R-:W-:Y:S01]  /*6690*/  IMAD R34, R70.reuse, R39, RZ ;  /* 0x0000002746227224 */ /* 0x040fe200078e02ff */
[----:B------:R-:W-:Y:S01]  /*66a0*/  I2IP.S8.S32.SAT R11, R11, R10, RZ ;  /* 0x0000000a0b0b7239 */ /* 0x000fe200000014ff */
[C---:B------:R-:W-:Y:S01]  /*66b0*/  IMAD R39, R70.reuse, R44, RZ ;  /* 0x0000002c46277224 */ /* 0x040fe200078e02ff */
[----:B------:R-:W-:Y:S01]  /*66c0*/  SHF.R.S32.HI R71, RZ, 0x18, R88 ;  /* 0x00000018ff477819 */ /* 0x000fe20000011458 */
[C---:B------:R-:W-:Y:S01]  /*66d0*/  IMAD R14, R70.reuse, R14, RZ ;  /* 0x0000000e460e7224 */ /* 0x040fe200078e02ff */
[----:B------:R-:W-:Y:S01]  /*66e0*/  SHF.L.U32 R96, R89, 0x10, RZ ;  /* 0x0000001059607819 */ /* 0x000fe200000006ff */
[----:B------:R-:W-:Y:S01]  /*66f0*/  IMAD R12, R3, R72, R12 ;  /* 0x00000048030c7224 */ /* 0x000fe200078e020c */
[----:B------:R-:W-:Y:S01]  /*6700*/  SHF.R.S32.HI R73, RZ, 0x18, R89 ;  /* 0x00000018ff497819 */ /* 0x000fe20000011459 */
[C---:B------:R-:W-:Y:S01]  /*6710*/  IMAD R44, R70.reuse, R49, RZ ;  /* 0x00000031462c7224 */ /* 0x040fe200078e02ff */
[----:B------:R-:W-:Y:S01]  /*6720*/  SHF.R.S32.HI R75, RZ, 0x18, R91 ;  /* 0x00000018ff4b7819 */ /* 0x000fe2000001145b */
[C---:B------:R-:W-:Y:S01]  /*6730*/  IMAD R49, R70.reuse, R54, RZ ;  /* 0x0000003646317224 */ /* 0x040fe200078e02ff */
[----:B------:R-:W-:Y:S01]  /*6740*/  SHF.L.U32 R119, R81, 0x8, RZ ;  /* 0x0000000851777819 */ /* 0x000fe200000006ff */
[----:B------:R-:W-:Y:S01]  /*6750*/  IMAD R15, R70, R15, RZ ;  /* 0x0000000f460f7224 */ /* 0x000fe200078e02ff */
[----:B------:R-:W-:Y:S01]  /*6760*/  SHF.R.S32.HI R81, RZ, 0x18, R82 ;  /* 0x00000018ff517819 */ /* 0x000fe20000011452 */
[----:B------:R-:W-:Y:S01]  /*6770*/  IMAD R13, R4, R72, R13 ;  /* 0x00000048040d7224 */ /* 0x000fe200078e020d */
[----:B------:R-:W-:Y:S01]  /*6780*/  SHF.L.U32 R116, R82, 0x8, RZ ;  /* 0x0000000852747819 */ /* 0x000fe200000006ff */
[C---:B------:R-:W-:Y:S01]  /*6790*/  IMAD R7, R70.reuse, R20, RZ ;  /* 0x0000001446077224 */ /* 0x040fe200078e02ff */
[----:B------:R-:W-:Y:S01]  /*67a0*/  SHF.R.S32.HI R82, RZ, 0x18, R83 ;  /* 0x00000018ff527819 */ /* 0x000fe20000011453 */
[C---:B------:R-:W-:Y:S01]  /*67b0*/  IMAD R54, R70.reuse, R59, RZ ;  /* 0x0000003b46367224 */ /* 0x040fe200078e02ff */
[----:B------:R-:W-:Y:S01]  /*67c0*/  SHF.L.U32 R113, R83, 0x8, RZ ;  /* 0x0000000853717819 */ /* 0x000fe200000006ff */
[C---:B------:R-:W-:Y:S01]  /*67d0*/  IMAD R20, R70.reuse, R25, RZ ;  /* 0x0000001946147224 */ /* 0x040fe200078e02ff */
[----:B------:R-:W-:Y:S01]  /*67e0*/  SHF.R.S32.HI R83, RZ, 0x18, R84 ;  /* 0x00000018ff537819 */ /* 0x000fe20000011454 */
[----:B------:R-:W-:Y:S01]  /*67f0*/  IMAD R59, R70, R64, RZ ;  /* 0x00000040463b7224 */ /* 0x000fe200078e02ff */
[----:B------:R-:W-:Y:S01]  /*6800*/  I2IP.S8.S32.SAT R64, R2, R0, R90 ;  /* 0x0000000002407239 */ /* 0x000fe2000000145a */
[----:B------:R-:W-:Y:S01]  /*6810*/  IMAD R14, R5, R72, R14 ;  /* 0x00000048050e7224 */ /* 0x000fe200078e020e */
[----:B------:R-:W-:Y:S01]  /*6820*/  SHF.R.S32.HI R0, RZ, 0x18, R126 ;  /* 0x00000018ff007819 */ /* 0x000fe2000001147e */
[C---:B------:R-:W-:Y:S01]  /*6830*/  IMAD R3, R70.reuse, R16, RZ ;  /* 0x0000001046037224 */ /* 0x040fe200078e02ff */
[----:B------:R-:W-:Y:S01]  /*6840*/  SHF.R.S32.HI R2, RZ, 0x18, R125 ;  /* 0x00000018ff027819 */ /* 0x000fe2000001147d */
[----:B------:R-:W-:Y:S01]  /*6850*/  IMAD R25, R70, R30, RZ ;  /* 0x0000001e46197224 */ /* 0x000fe200078e02ff */
[----:B------:R-:W-:Y:S01]  /*6860*/  SHF.L.U32 R110, R84, 0x8, RZ ;  /* 0x00000008546e7819 */ /* 0x000fe200000006ff */
[----:B------:R-:W-:Y:S01]  /*6870*/  IMAD.MOV.U32 R10, RZ, RZ, R127 ;  /* 0x000000ffff0a7224 */ /* 0x000fe200078e007f */
[----:B------:R-:W-:Y:S01]  /*6880*/  SHF.R.S32.HI R84, RZ, 0x18, R85 ;  /* 0x00000018ff547819 */ /* 0x000fe20000011455 */
[----:B------:R-:W-:Y:S01]  /*6890*/  IMAD R30, R70, R35, RZ ;  /* 0x00000023461e7224 */ /* 0x000fe200078e02ff */
[----:B------:R-:W-:Y:S01]  /*68a0*/  SHF.R.S32.HI R85, RZ, 0x18, R86 ;  /* 0x00000018ff557819 */ /* 0x000fe20000011456 */
[----:B------:R-:W-:Y:S01]  /*68b0*/  IMAD R15, R77, R72, R15 ;  /* 0x000000484d0f7224 */ /* 0x000fe200078e020f */
[----:B------:R-:W-:Y:S01]  /*68c0*/  SHF.L.U32 R101, R86, 0x8, RZ ;  /* 0x0000000856657819 */ /* 0x000fe200000006ff */
[C---:B------:R-:W-:Y:S01]  /*68d0*/  IMAD R4, R70.reuse, R17, RZ ;  /* 0x0000001146047224 */ /* 0x040fe200078e02ff */
[----:B------:R-:W-:Y:S01]  /*68e0*/  SHF.R.S32.HI R86, RZ, 0x18, R87 ;  /* 0x00000018ff567819 */ /* 0x000fe20000011457 */
[C---:B------:R-:W-:Y:S01]  /*68f0*/  IMAD R35, R70.reuse, R40, RZ ;  /* 0x0000002846237224 */ /* 0x040fe200078e02ff */
[----:B------:R-:W-:Y:S01]  /*6900*/  I2IP.S8.S32.SAT R14, R15, R14, RZ ;  /* 0x0000000e0f0e7239 */ /* 0x000fe200000014ff */
[C---:B------:R-:W-:Y:S01]  /*6910*/  IMAD R40, R70.reuse, R45, RZ ;  /* 0x0000002d46287224 */ /* 0x040fe200078e02ff */
[----:B------:R-:W-:Y:S01]  /*6920*/  SHF.L.U32 R98, R87, 0x8, RZ ;  /* 0x0000000857627819 */ /* 0x000fe200000006ff */
[----:B------:R-:W-:Y:S01]  /*6930*/  IMAD R5, R70, R18, RZ ;  /* 0x0000001246057224 */ /* 0x000fe200078e02ff */
[----:B------:R-:W-:Y:S01]  /*6940*/  SHF.L.U32 R102, R88, 0x8, RZ ;  /* 0x0000000858667819 */ /* 0x000fe200000006ff */
[----:B------:R-:W-:Y:S01]  /*6950*/  IMAD R45, R70, R50, RZ ;  /* 0x00000032462d7224 */ /* 0x000fe200078e02ff */
[----:B------:R-:W-:Y:S01]  /*6960*/  SHF.L.U32 R88, R91, 0x10, RZ ;  /* 0x000000105b587819 */ /* 0x000fe200000006ff */
[----:B------:R-:W-:Y:S01]  /*6970*/  IMAD R3, R10, R72, R3 ;  /* 0x000000480a037224 */ /* 0x000fe200078e0203 */
[----:B------:R-:W-:Y:S01]  /*6980*/  SHF.L.U32 R95, R89, 0x8, RZ ;  /* 0x00000008595f7819 */ /* 0x000fe200000006ff */
[C---:B------:R-:W-:Y:S01]  /*6990*/  IMAD R50, R70.reuse, R55, RZ ;  /* 0x0000003746327224 */ /* 0x040fe200078e02ff */
[C---:B------:R-:W-:Y:S01]  /*69a0*/  PRMT R89, R91.reuse, 0x8880, RZ ;  /* 0x000088805b597816 */ /* 0x040fe200000000ff */
[----:B------:R-:W-:Y:S01]  /*69b0*/  IMAD R55, R70, R60, RZ ;  /* 0x0000003c46377224 */ /* 0x000fe200078e02ff */
[----:B------:R-:W-:Y:S01]  /*69c0*/  SHF.L.U32 R87, R91, 0x8, RZ ;  /* 0x000000085b577819 */ /* 0x000fe200000006ff */
[----:B------:R-:W-:Y:S01]  /*69d0*/  IMAD R4, R0, R72, R4 ;  /* 0x0000004800047224 */ /* 0x000fe200078e0204 */
[----:B------:R-:W-:Y:S01]  /*69e0*/  MOV R0, R124 ;  /* 0x0000007c00007202 */ /* 0x000fe20000000f00 */
[----:B------:R-:W-:Y:S01]  /*69f0*/  IMAD R60, R70, R65, RZ ;  /* 0x00000041463c7224 */ /* 0x000fe200078e02ff */
[----:B------:R-:W-:Y:S01]  /*6a00*/  I2IP.S8.S32.SAT R65, R9, R8, R11 ;  /* 0x0000000809417239 */ /* 0x000fe2000000140b */
[-C--:B------:R-:W-:Y:S01]  /*6a10*/  IMAD R5, R2, R72.reuse, R5 ;  /* 0x0000004802057224 */ /* 0x080fe200078e0205 */
[----:B------:R-:W-:Y:S01]  /*6a20*/  SHF.R.S32.HI R8, RZ, 0x18, R123 ;  /* 0x00000018ff087819 */ /* 0x000fe2000001147b */
[----:B------:R-:W-:Y:S01]  /*6a30*/  IMAD R16, R70, R21, RZ ;  /* 0x0000001546107224 */ /* 0x000fe200078e02ff */
[----:B------:R-:W-:Y:S01]  /*6a40*/  SHF.R.S32.HI R2, RZ, 0x18, R120 ;  /* 0x00000018ff027819 */ /* 0x000fe20000011478 */
[----:B------:R-:W-:Y:S01]  /*6a50*/  IMAD R6, R78, R72, R6 ;  /* 0x000000484e067224 */ /* 0x000fe200078e0206 */
[----:B------:R-:W-:Y:S01]  /*6a60*/  SHF.R.S32.HI R9, RZ, 0x18, R122 ;  /* 0x00000018ff097819 */ /* 0x000fe2000001147a */
[----:B------:R-:W-:Y:S01]  /*6a70*/  IMAD R17, R70, R22, RZ ;  /* 0x0000001646117224 */ /* 0x000fe200078e02ff */
[----:B------:R-:W-:Y:S01]  /*6a80*/  IADD3 R68, PT, PT, R68, 0x1, RZ ;  /* 0x0000000144447810 */ /* 0x000fe20007ffe0ff */
[-C--:B------:R-:W-:Y:S01]  /*6a90*/  IMAD R7, R0, R72.reuse, R7 ;  /* 0x0000004800077224 */ /* 0x080fe200078e0207 */
[----:B------:R-:W-:Y:S01]  /*6aa0*/  I2IP.S8.S32.SAT R5, R6, R5, RZ ;  /* 0x0000000506057239 */ /* 0x000fe200000014ff */
[----:B------:R-:W-:Y:S01]  /*6ab0*/  IMAD R18, R70, R23, RZ ;  /* 0x0000001746127224 */ /* 0x000fe200078e02ff */
[----:B------:R-:W-:Y:S01]  /*6ac0*/  MOV R0, R121 ;  /* 0x0000007900007202 */ /* 0x000fe20000000f00 */
[-C--:B------:R-:W-:Y:S01]  /*6ad0*/  IMAD R16, R8, R72.reuse, R16 ;  /* 0x0000004808107224 */ /* 0x080fe200078e0210 */
[----:B------:R-:W-:Y:S01]  /*6ae0*/  SHF.R.S32.HI R8, RZ, 0x18, R119 ;  /* 0x00000018ff087819 */ /* 0x000fe20000011477 */
[-C--:B------:R-:W-:Y:S02]  /*6af0*/  IMAD R17, R9, R72.reuse, R17 ;  /* 0x0000004809117224 */ /* 0x080fe400078e0211 */
[----:B------:R-:W-:Y:S02]  /*6b00*/  IMAD R18, R79, R72, R18 ;  /* 0x000000484f127224 */ /* 0x000fe400078e0212 */
[----:B------:R-:W-:Y:S02]  /*6b10*/  IMAD R21, R70, R26, RZ ;  /* 0x0000001a46157224 */ /* 0x000fe400078e02ff */
[----:B------:R-:W-:Y:S01]  /*6b20*/  IMAD R19, R0, R72, R19 ;  /* 0x0000004800137224 */ /* 0x000fe200078e0213 */
[----:B------:R-:W-:Y:S01]  /*6b30*/  I2IP.S8.S32.SAT R17, R18, R17, RZ ;  /* 0x0000001112117239 */ /* 0x000fe200000014ff */
[----:B------:R-:W-:Y:S01]  /*6b40*/  IMAD R22, R70, R27, RZ ;  /* 0x0000001b46167224 */ /* 0x000fe200078e02ff */
[----:B------:R-:W-:Y:S01]  /*6b50*/  MOV R0, R118 ;  /* 0x0000007600007202 */ /* 0x000fe20000000f00 */
[----:B------:R-:W-:Y:S01]  /*6b60*/  IMAD R20, R2, R72, R20 ;  /* 0x0000004802147224 */ /* 0x000fe200078e0214 */
[----:B------:R-:W-:Y:S01]  /*6b70*/  I2IP.S8.S32.SAT R16, R16, R7, R17 ;  /* 0x0000000710107239 */ /* 0x000fe20000001411 */
[----:B------:R-:W-:Y:S01]  /*6b80*/  IMAD R23, R70, R28, RZ ;  /* 0x0000001c46177224 */ /* 0x000fe200078e02ff */
[----:B------:R-:W-:Y:S01]  /*6b90*/  SHF.R.S32.HI R2, RZ, 0x18, R117 ;  /* 0x00000018ff027819 */ /* 0x000fe20000011475 */
[----:B------:R-:W-:Y:S02]  /*6ba0*/  IMAD R21, R8, R72, R21 ;  /* 0x0000004808157224 */ /* 0x000fe400078e0215 */
[----:B------:R-:W-:Y:S02]  /*6bb0*/  IMAD R27, R70, R32, RZ ;  /* 0x00000020461b7224 */ /* 0x000fe400078e02ff */
[----:B------:R-:W-:Y:S02]  /*6bc0*/  IMAD R22, R80, R72, R22 ;  /* 0x0000004850167224 */ /* 0x000fe400078e0216 */
[C---:B------:R-:W-:Y:S02]  /*6bd0*/  IMAD R32, R70.reuse, R37, RZ ;  /* 0x0000002546207224 */ /* 0x040fe400078e02ff */
[----:B------:R-:W-:Y:S01]  /*6be0*/  IMAD R37, R70, R42, RZ ;  /* 0x0000002a46257224 */ /* 0x000fe200078e02ff */
[----:B------:R-:W-:Y:S01]  /*6bf0*/  I2IP.S8.S32.SAT R17, R22, R21, RZ ;  /* 0x0000001516117239 */ /* 0x000fe200000014ff */
[----:B------:R-:W-:Y:S01]  /*6c00*/  IMAD R23, R0, R72, R23 ;  /* 0x0000004800177224 */ /* 0x000fe200078e0217 */
[----:B------:R-:W-:Y:S01]  /*6c10*/  SHF.R.S32.HI R0, RZ, 0x18, R116 ;  /* 0x00000018ff007819 */ /* 0x000fe20000011474 */
[----:B------:R-:W-:Y:S01]  /*6c20*/  IMAD R42, R70, R47, RZ ;  /* 0x0000002f462a7224 */ /* 0x000fe200078e02ff */
[----:B------:R-:W-:Y:S01]  /*6c30*/  I2IP.S8.S32.SAT R17, R20, R19, R17 ;  /* 0x0000001314117239 */ /* 0x000fe20000001411 */
[C---:B------:R-:W-:Y:S02]  /*6c40*/  IMAD R47, R70.reuse, R52, RZ ;  /* 0x00000034462f7224 */ /* 0x040fe400078e02ff */
[C---:B------:R-:W-:Y:S02]  /*6c50*/  IMAD R52, R70.reuse, R57, RZ ;  /* 0x0000003946347224 */ /* 0x040fe400078e02ff */
[C---:B------:R-:W-:Y:S02]  /*6c60*/  IMAD R26, R70.reuse, R31, RZ ;  /* 0x0000001f461a7224 */ /* 0x040fe400078e02ff */
[----:B------:R-:W-:Y:S02]  /*6c70*/  IMAD R57, R70, R62, RZ ;  /* 0x0000003e46397224 */ /* 0x000fe400078e02ff */
[-C--:B------:R-:W-:Y:S01]  /*6c80*/  IMAD R24, R2, R72.reuse, R24 ;  /* 0x0000004802187224 */ /* 0x080fe200078e0218 */
[----:B------:R-:W-:Y:S01]  /*6c90*/  MOV R2, R115 ;  /* 0x0000007300027202 */ /* 0x000fe20000000f00 */
[----:B------:R-:W-:Y:S01]  /*6ca0*/  IMAD R62, R70, R67, RZ ;  /* 0x00000043463e7224 */ /* 0x000fe200078e02ff */
[----:B------:R-:W-:Y:S01]  /*6cb0*/  I2IP.S8.S32.SAT R67, R4, R3, R5 ;  /* 0x0000000304437239 */ /* 0x000fe20000001405 */
[-C--:B------:R-:W-:Y:S01]  /*6cc0*/  IMAD R25, R0, R72.reuse, R25 ;  /* 0x0000004800197224 */ /* 0x080fe200078e0219 */
[----:B------:R-:W-:Y:S01]  /*6cd0*/  SHF.R.S32.HI R3, RZ, 0x18, R114 ;  /* 0x00000018ff037819 */ /* 0x000fe20000011472 */
[----:B------:R-:W-:Y:S01]  /*6ce0*/  IMAD R28, R70, R33, RZ ;  /* 0x00000021461c7224 */ /* 0x000fe200078e02ff */
[----:B------:R-:W-:Y:S01]  /*6cf0*/  SHF.R.S32.HI R4, RZ, 0x18, R113 ;  /* 0x00000018ff047819 */ /* 0x000fe20000011471 */
[-C--:B------:R-:W-:Y:S02]  /*6d00*/  IMAD R26, R81, R72.reuse, R26 ;  /* 0x00000048511a7224 */ /* 0x080fe400078e021a */
[-C--:B------:R-:W-:Y:S01]  /*6d10*/  IMAD R27, R2, R72.reuse, R27 ;  /* 0x00000048021b7224 */ /* 0x080fe200078e021b */
[----:B------:R-:W-:Y:S01]  /*6d20*/  SHF.R.S32.HI R2, RZ, 0x18, R111 ;  /* 0x00000018ff027819 */ /* 0x000fe2000001146f */
[----:B------:R-:W-:Y:S01]  /*6d30*/  IMAD R28, R3, R72, R28 ;  /* 0x00000048031c7224 */ /* 0x000fe200078e021c */
[----:B------:R-:W-:Y:S01]  /*6d40*/  I2IP.S8.S32.SAT R18, R26, R25, RZ ;  /* 0x000000191a127239 */ /* 0x000fe200000014ff */
[----:B------:R-:W-:Y:S01]  /*6d50*/  IMAD R31, R70, R36, RZ ;  /* 0x00000024461f7224 */ /* 0x000fe200078e02ff */
[----:B------:R-:W-:Y:S01]  /*6d60*/  SHF.R.S32.HI R3, RZ, 0x18, R108 ;  /* 0x00000018ff037819 */ /* 0x000fe2000001146c */
[-C--:B------:R-:W-:Y:S01]  /*6d70*/  IMAD R29, R4, R72.reuse, R29 ;  /* 0x00000048041d7224 */ /* 0x080fe200078e021d */
[----:B------:R-:W-:Y:S01]  /*6d80*/  I2IP.S8.S32.SAT R18, R24, R23, R18 ;  /* 0x0000001718127239 */ /* 0x000fe20000001412 */
[----:B------:R-:W-:Y:S01]  /*6d90*/  IMAD.MOV.U32 R0, RZ, RZ, R112 ;  /* 0x000000ffff007224 */ /* 0x000fe200078e0070 */
[----:B------:R-:W-:Y:S01]  /*6da0*/  SHF.R.S32.HI R4, RZ, 0x18, R107 ;  /* 0x00000018ff047819 */ /* 0x000fe2000001146b */
[-C--:B------:R-:W-:Y:S02]  /*6db0*/  IMAD R30, R82, R72.reuse, R30 ;  /* 0x00000048521e7224 */ /* 0x080fe400078e021e */
[----:B------:R-:W-:Y:S01]  /*6dc0*/  IMAD R31, R0, R72, R31 ;  /* 0x00000048001f7224 */ /* 0x000fe200078e021f */
[----:B------:R-:W-:Y:S01]  /*6dd0*/  SHF.R.S32.HI R0, RZ, 0x18, R110 ;  /* 0x00000018ff007819 */ /* 0x000fe2000001146e */
[----:B------:R-:W-:Y:S01]  /*6de0*/  IMAD R33, R70, R38, RZ ;  /* 0x0000002646217224 */ /* 0x000fe200078e02ff */
[----:B------:R-:W-:Y:S01]  /*6df0*/  I2IP.S8.S32.SAT R19, R30, R29, RZ ;  /* 0x0000001d1e137239 */ /* 0x000fe200000014ff */
[-C--:B------:R-:W-:Y:S01]  /*6e00*/  IMAD R32, R2, R72.reuse, R32 ;  /* 0x0000004802207224 */ /* 0x080fe200078e0220 */
[----:B------:R-:W-:Y:S01]  /*6e10*/  MOV R2, R109 ;  /* 0x0000006d00027202 */ /* 0x000fe20000000f00 */
[----:B------:R-:W-:Y:S01]  /*6e20*/  IMAD R33, R0, R72, R33 ;  /* 0x0000004800217224 */ /* 0x000fe200078e0221 */
[----:B------:R-:W-:Y:S01]  /*6e30*/  I2IP.S8.S32.SAT R19, R28, R27, R19 ;  /* 0x0000001b1c137239 */ /* 0x000fe20000001413 */
[----:B------:R-:W-:Y:S01]  /*6e40*/  IMAD R36, R70, R41, RZ ;  /* 0x0000002946247224 */ /* 0x000fe200078e02ff */
[----:B------:R-:W-:Y:S01]  /*6e50*/  MOV R0, R106 ;  /* 0x0000006a00007202 */ /* 0x000fe20000000f00 */
[-C--:B------:R-:W-:Y:S02]  /*6e60*/  IMAD R34, R83, R72.reuse, R34 ;  /* 0x0000004853227224 */ /* 0x080fe400078e0222 */
[-C--:B------:R-:W-:Y:S01]  /*6e70*/  IMAD R35, R2, R72.reuse, R35 ;  /* 0x0000004802237224 */ /* 0x080fe200078e0223 */
[----:B------:R-:W-:Y:S01]  /*6e80*/  SHF.R.S32.HI R2, RZ, 0x18, R104 ;  /* 0x00000018ff027819 */ /* 0x000fe20000011468 */
[----:B------:R-:W-:Y:S01]  /*6e90*/  IMAD R38, R70, R43, RZ ;  /* 0x0000002b46267224 */ /* 0x000fe200078e02ff */
[----:B------:R-:W-:Y:S01]  /*6ea0*/  I2IP.S8.S32.SAT R33, R34, R33, RZ ;  /* 0x0000002122217239 */ /* 0x000fe200000014ff */
[-C--:B------:R-:W-:Y:S01]  /*6eb0*/  IMAD R36, R3, R72.reuse, R36 ;  /* 0x0000004803247224 */ /* 0x080fe200078e0224 */
[----:B------:R-:W-:Y:S01]  /*6ec0*/  SHF.R.S32.HI R3, RZ, 0x18, R99 ;  /* 0x00000018ff037819 */ /* 0x000fe20000011463 */
[-C--:B------:R-:W-:Y:S01]  /*6ed0*/  IMAD R37, R4, R72.reuse, R37 ;  /* 0x0000004804257224 */ /* 0x080fe200078e0225 */
[----:B------:R-:W-:Y:S01]  /*6ee0*/  I2IP.S8.S32.SAT R32, R32, R31, R33 ;  /* 0x0000001f20207239 */ /* 0x000fe20000001421 */
[-C--:B------:R-:W-:Y:S01]  /*6ef0*/  IMAD R38, R84, R72.reuse, R38 ;  /* 0x0000004854267224 */ /* 0x080fe200078e0226 */
[----:B------:R-:W-:Y:S01]  /*6f00*/  SHF.R.S32.HI R4, RZ, 0x18, R98 ;  /* 0x00000018ff047819 */ /* 0x000fe20000011462 */
[----:B------:R-:W-:Y:S01]  /*6f10*/  IMAD R39, R0, R72, R39 ;  /* 0x0000004800277224 */ /* 0x000fe200078e0227 */
[----:B------:R-:W-:Y:S01]  /*6f20*/  SHF.R.S32.HI R0, RZ, 0x18, R101 ;  /* 0x00000018ff007819 */ /* 0x000fe20000011465 */
[----:B------:R-:W-:Y:S01]  /*6f30*/  IMAD R41, R70, R46, RZ ;  /* 0x0000002e46297224 */ /* 0x000fe200078e02ff */
[----:B------:R-:W-:Y:S01]  /*6f40*/  I2IP.S8.S32.SAT R37, R38, R37, RZ ;  /* 0x0000002526257239 */ /* 0x000fe200000014ff */
[----:B------:R-:W-:Y:S01]  /*6f50*/  IMAD R40, R2, R72, R40 ;  /* 0x0000004802287224 */ /* 0x000fe200078e0228 */
[----:B------:R-:W-:Y:S01]  /*6f60*/  MOV R2, R100 ;  /* 0x0000006400027202 */ /* 0x000fe20000000f00 */
[----:B------:R-:W-:Y:S01]  /*6f70*/  IMAD R43, R70, R48, RZ ;  /* 0x00000030462b7224 */ /* 0x000fe200078e02ff */
[----:B------:R-:W-:Y:S01]  /*6f80*/  I2IP.S8.S32.SAT R33, R36, R35, R37 ;  /* 0x0000002324217239 */ /* 0x000fe20000001425 */
[-C--:B------:R-:W-:Y:S01]  /*6f90*/  IMAD R41, R0, R72.reuse, R41 ;  /* 0x0000004800297224 */ /* 0x080fe200078e0229 */
        /* <DEDUP_REMOVED lines=10> */
[----:B------:R-:W-:Y:S01]  /*7040*/  IMAD R48, R70, R53, RZ ;  /* 0x0000003546307224 */ /* 0x000fe200078e02ff */
[----:B------:R-:W-:Y:S01]  /*7050*/  SHF.R.S32.HI R4, RZ, 0x18, R87 ;  /* 0x00000018ff047819 */ /* 0x000fe20000011457 */
[-C--:B------:R-:W-:Y:S02]  /*7060*/  IMAD R46, R86, R72.reuse, R46 ;  /* 0x00000048562e7224 */ /* 0x080fe400078e022e */
[-C--:B------:R-:W-:Y:S02]  /*7070*/  IMAD R47, R0, R72.reuse, R47 ;  /* 0x00000048002f7224 */ /* 0x080fe400078e022f */
[----:B------:R-:W-:Y:S01]  /*7080*/  IMAD R48, R2, R72, R48 ;  /* 0x0000004802307224 */ /* 0x000fe200078e0230 */
[----:B------:R-:W-:Y:S01]  /*7090*/  SHF.R.S32.HI R2, RZ, 0x18, R96 ;  /* 0x00000018ff027819 */ /* 0x000fe20000011460 */
[----:B------:R-:W-:Y:S01]  /*70a0*/  IMAD R51, R70, R56, RZ ;  /* 0x0000003846337224 */ /* 0x000fe200078e02ff */
[----:B------:R-:W-:Y:S01]  /*70b0*/  I2IP.S8.S32.SAT R35, R46, R45, RZ ;  /* 0x0000002d2e237239 */ /* 0x000fe200000014ff */
[-C--:B------:R-:W-:Y:S01]  /*70c0*/  IMAD R49, R3, R72.reuse, R49 ;  /* 0x0000004803317224 */ /* 0x080fe200078e0231 */
[----:B------:R-:W-:Y:S01]  /*70d0*/  SHF.R.S32.HI R3, RZ, 0x18, R95 ;  /* 0x00000018ff037819 */ /* 0x000fe2000001145f */
[----:B------:R-:W-:Y:S01]  /*70e0*/  IMAD.MOV.U32 R0, RZ, RZ, R97 ;  /* 0x000000ffff007224 */ /* 0x000fe200078e0061 */
[----:B------:R-:W-:Y:S01]  /*70f0*/  I2IP.S8.S32.SAT R35, R44, R43, R35 ;  /* 0x0000002b2c237239 */ /* 0x000fe20000001423 */
[-C--:B------:R-:W-:Y:S02]  /*7100*/  IMAD R50, R71, R72.reuse, R50 ;  /* 0x0000004847327224 */ /* 0x080fe400078e0232 */
[----:B------:R-:W-:Y:S01]  /*7110*/  IMAD R51, R0, R72, R51 ;  /* 0x0000004800337224 */ /* 0x000fe200078e0233 */
[----:B------:R-:W-:Y:S01]  /*7120*/  MOV R0, R94 ;  /* 0x0000005e00007202 */ /* 0x000fe20000000f00 */
[----:B------:R-:W-:Y:S01]  /*7130*/  IMAD R53, R70, R58, RZ ;  /* 0x0000003a46357224 */ /* 0x000fe200078e02ff */
[----:B------:R-:W-:Y:S01]  /*7140*/  I2IP.S8.S32.SAT R49, R50, R49, RZ ;  /* 0x0000003132317239 */ /* 0x000fe200000014ff */
[-C--:B------:R-:W-:Y:S01]  /*7150*/  IMAD R52, R2, R72.reuse, R52 ;  /* 0x0000004802347224 */ /* 0x080fe200078e0234 */
[----:B------:R-:W-:Y:S01]  /*7160*/  SHF.R.S32.HI R2, RZ, 0x18, R93 ;  /* 0x00000018ff027819 */ /* 0x000fe2000001145d */
[-C--:B------:R-:W-:Y:S01]  /*7170*/  IMAD R53, R3, R72.reuse, R53 ;  /* 0x0000004803357224 */ /* 0x080fe200078e0235 */
[----:B------:R-:W-:Y:S01]  /*7180*/  SHF.R.S32.HI R3, RZ, 0x18, R88 ;  /* 0x00000018ff037819 */ /* 0x000fe20000011458 */
[----:B------:R-:W-:Y:S01]  /*7190*/  IMAD R54, R73, R72, R54 ;  /* 0x0000004849367224 */ /* 0x000fe200078e0236 */
[----:B------:R-:W-:Y:S01]  /*71a0*/  I2IP.S8.S32.SAT R48, R48, R47, R49 ;  /* 0x0000002f30307239 */ /* 0x000fe20000001431 */
[C---:B------:R-:W-:Y:S02]  /*71b0*/  IMAD R56, R70.reuse, R61, RZ ;  /* 0x0000003d46387224 */ /* 0x040fe400078e02ff */
[----:B------:R-:W-:Y:S01]  /*71c0*/  IMAD R61, R70, R66, RZ ;  /* 0x00000042463d7224 */ /* 0x000fe200078e02ff */
[----:B------:R-:W-:Y:S01]  /*71d0*/  I2IP.S8.S32.SAT R66, R13, R12, R14 ;  /* 0x0000000c0d427239 */ /* 0x000fe2000000140e */
[-C--:B------:R-:W-:Y:S01]  /*71e0*/  IMAD R55, R0, R72.reuse, R55 ;  /* 0x0000004800377224 */ /* 0x080fe200078e0237 */
[----:B------:R-:W-:Y:S01]  /*71f0*/  SHF.R.S32.HI R0, RZ, 0x18, R92 ;  /* 0x00000018ff007819 */ /* 0x000fe2000001145c */
[-C--:B------:R-:W-:Y:S01]  /*7200*/  IMAD R56, R2, R72.reuse, R56 ;  /* 0x0000004802387224 */ /* 0x080fe200078e0238 */
[----:B------:R-:W-:Y:S01]  /*7210*/  MOV R2, R89 ;  /* 0x0000005900027202 */ /* 0x000fe20000000f00 */
[----:B------:R1:W-:Y:S01]  /*7220*/  STS.128 [R146+UR44+0x2200], R64 ;  /* 0x0022004092007988 */ /* 0x0003e20008000c2c */
[----:B------:R-:W-:Y:S01]  /*7230*/  IMAD R58, R70, R63, RZ ;  /* 0x0000003f463a7224 */ /* 0x000fe200078e02ff */
[----:B------:R-:W-:Y:S01]  /*7240*/  I2IP.S8.S32.SAT R49, R54, R53, RZ ;  /* 0x0000003536317239 */ /* 0x000fe200000014ff */
[-C--:B------:R-:W-:Y:S02]  /*7250*/  IMAD R57, R0, R72.reuse, R57 ;  /* 0x0000004800397224 */ /* 0x080fe400078e0239 */
[-C--:B------:R-:W-:Y:S01]  /*7260*/  IMAD R58, R74, R72.reuse, R58 ;  /* 0x000000484a3a7224 */ /* 0x080fe200078e023a */
[----:B------:R-:W-:Y:S01]  /*7270*/  I2IP.S8.S32.SAT R49, R52, R51, R49 ;  /* 0x0000003334317239 */ /* 0x000fe20000001431 */
[-C--:B------:R-:W-:Y:S01]  /*7280*/  IMAD R59, R2, R72.reuse, R59 ;  /* 0x00000048023b7224 */ /* 0x080fe200078e023b */
[----:B------:R1:W-:Y:S01]  /*7290*/  STS.128 [R145+0x2200], R16 ;  /* 0x0022001091007388 */ /* 0x0003e20000000c00 */
[-C--:B------:R-:W-:Y:S01]  /*72a0*/  IMAD R60, R3, R72.reuse, R60 ;  /* 0x00000048033c7224 */ /* 0x080fe200078e023c */
[----:B------:R-:W-:Y:S01]  /*72b0*/  I2IP.S8.S32.SAT R50, R58, R57, RZ ;  /* 0x000000393a327239 */ /* 0x000fe200000014ff */
[-C--:B------:R-:W-:Y:S02]  /*72c0*/  IMAD R61, R4, R72.reuse, R61 ;  /* 0x00000048043d7224 */ /* 0x080fe400078e023d */
[----:B------:R-:W-:Y:S01]  /*72d0*/  IMAD R62, R75, R72, R62 ;  /* 0x000000484b3e7224 */ /* 0x000fe200078e023e */
[----:B------:R-:W-:Y:S02]  /*72e0*/  I2IP.S8.S32.SAT R50, R56, R55, R50 ;  /* 0x0000003738327239 */ /* 0x000fe40000001432 */
[----:B------:R1:W-:Y:S02]  /*72f0*/  STS.128 [R144+0x2200], R32 ;  /* 0x0022002090007388 */ /* 0x0003e40000000c00 */
[----:B------:R-:W-:Y:S04]  /*7300*/  I2IP.S8.S32.SAT R61, R62, R61, RZ ;  /* 0x0000003d3e3d7239 */ /* 0x000fe800000014ff */
[----:B------:R-:W-:Y:S05]  /*7310*/  I2IP.S8.S32.SAT R51, R60, R59, R61 ;  /* 0x0000003b3c337239 */ /* 0x000fea000000143d */
[----:B------:R1:W-:Y:S01]  /*7320*/  STS.128 [R143+0x2200], R48 ;  /* 0x002200308f007388 */ /* 0x0003e20000000c00 */
[----:B------:R-:W-:Y:S01]  /*7330*/  @!PT LDS RZ, [RZ] ;  /* 0x00000000fffff984 */ /* 0x000fe20000000800 */
[----:B------:R-:W-:Y:S01]  /*7340*/  @!PT LDS RZ, [RZ] ;  /* 0x00000000fffff984 */ /* 0x000fe20000000800 */
[----:B------:R-:W-:Y:S01]  /*7350*/  @!PT LDS RZ, [RZ] ;  /* 0x00000000fffff984 */ /* 0x000fe20000000800 */
[----:B------:R-:W-:Y:S01]  /*7360*/  @!PT LDS RZ, [RZ] ;  /* 0x00000000fffff984 */ /* 0x000fe20000000800 */
[----:B------:R3:W-:Y:S07]  /*7370*/  MEMBAR.ALL.CTA ;  /* 0x0000000000007992 */ /* 0x0007ee0000008000 */
[----:B---3--:R-:W3:Y:S02]  /*7380*/  FENCE.VIEW.ASYNC.S ;  /* 0x00000000000073c6 */ /* 0x008ee40000000000 */
[----:B---3--:R-:W-:Y:S06]  /*7390*/  BAR.SYNC.DEFER_BLOCKING 0x1, 0x80 ;  /* 0x0042000000007b1d */ /* 0x008fec0000010000 */
[----:B------:R-:W-:Y:S05]  /*73a0*/  @P0 BRA `(.L_x_110) ;  /* 0x0000000000300947 */ /* 0x000fea0003800000 */
[----:B------:R-:W-:Y:S02]  /*73b0*/  UIADD3 UR4, UPT, UPT, UR44, 0x2200, URZ ;  /* 0x000022002c047890 */ /* 0x000fe4000fffe0ff */
[----:B------:R-:W-:Y:S02]  /*73c0*/  USHF.L.U32 UR9, UR46, 0x6, URZ ;  /* 0x000000062e097899 */ /* 0x000fe400080006ff */
[----:B------:R-:W-:Y:S02]  /*73d0*/  USHF.L.U32 UR10, UR45, 0x7, URZ ;  /* 0x000000072d0a7899 */ /* 0x000fe400080006ff */
[----:B------:R-:W-:Y:S01]  /*73e0*/  MOV R154, UR4 ;  /* 0x00000004009a7c02 */ /* 0x000fe20008000f00 */
[----:B------:R-:W-:Y:S01]  /*73f0*/  UIADD3 UR4, UP0, UPT, UR62, 0x680, URZ ;  /* 0x000006803e047890 */ /* 0x000fe2000ff1e0ff */
[----:B------:R-:W-:Y:S02]  /*7400*/  UMOV UR11, UR36 ;  /* 0x00000024000b7c82 */ /* 0x000fe40008000000 */
[----:B------:R-:W-:Y:S01]  /*7410*/  R2UR UR8, R154 ;  /* 0x000000009a0872ca */ /* 0x000fe200000e0000 */
[----:B------:R-:W-:Y:S11]  /*7420*/  UIADD3.X UR5, UPT, UPT, URZ, UR63, URZ, UP0, !UPT ;  /* 0x0000003fff057290 */ /* 0x000ff600087fe4ff */
[----:B------:R-:W-:Y:S01]  /*7430*/  @!UPT UIADD3 URZ, UPT, UPT, URZ, URZ, URZ ;  /* 0x000000fffffff290 */ /* 0x000fe2000fffe0ff */
[----:B------:R3:W-:Y:S01]  /*7440*/  UTMASTG.3D [UR8], [UR4] ;  /* 0x00000008040073b5 */ /* 0x0007e20008010000 */
[----:B------:R0:W-:Y:S01]  /*7450*/  UTMACMDFLUSH ;  /* 0x00000000000079b7 */ /* 0x0001e20000000000 */
[----:B---3--:R-:W-:Y:S04]  /*7460*/  DEPBAR.LE SB0, 0x0 ;  /* 0x000080000000791a */ /* 0x008fe80000000000 */
.L_x_110:
[----:B------:R-:W-:Y:S05]  /*7470*/  BSYNC.RECONVERGENT B0 ;  /* 0x0000000000007941 */ /* 0x000fea0003800200 */
.L_x_109:
[----:B------:R-:W-:Y:S01]  /*7480*/  BAR.SYNC.DEFER_BLOCKING 0x1, 0x80 ;  /* 0x0042000000007b1d */ /* 0x000fe20000010000 */
[----:B------:R-:W-:Y:S01]  /*7490*/  ISETP.NE.AND P0, PT, R150, 0x2, PT ;  /* 0x000000029600780c */ /* 0x000fe20003f05270 */
[----:B------:R-:W-:Y:S01]  /*74a0*/  UISETP.NE.AND UP0, UPT, UR47, URZ, UPT ;  /* 0x000000ff2f00728c */ /* 0x000fe2000bf05270 */
[----:B------:R-:W-:Y:S01]  /*74b0*/  ISETP.NE.AND P1, PT, R68, 0x4, PT ;  /* 0x000000044400780c */ /* 0x000fe20003f25270 */
[----:B------:R-:W-:Y:S01]  /*74c0*/  UIADD3 UR46, UPT, UPT, UR37, UR57, URZ ;  /* 0x00000039252e7290 */ /* 0x000fe2000fffe0ff */
[----:B------:R-:W-:Y:S01]  /*74d0*/  SEL R2, RZ, 0x1, P0 ;  /* 0x00000001ff027807 */ /* 0x000fe20000000000 */
[----:B------:R-:W-:Y:S01]  /*74e0*/  UIADD3 UR45, UPT, UPT, UR38, UR60, URZ ;  /* 0x0000003c262d7290 */ /* 0x000fe2000fffe0ff */
[----:B------:R-:W-:Y:S02]  /*74f0*/  SEL R0, RZ, 0x1, P1 ;  /* 0x00000001ff007807 */ /* 0x000fe40000800000 */
[----:B------:R-:W-:Y:S02]  /*7500*/  LOP3.LUT R152, R152, R2, RZ, 0x3c, !PT ;  /* 0x0000000298987212 */ /* 0x000fe400078e3cff */
[----:B------:R-:W-:Y:S02]  /*7510*/  LOP3.LUT R153, R153, R0, RZ, 0x3c, !PT ;  /* 0x0000000099997212 */ /* 0x000fe400078e3cff */
[----:B------:R-:W-:Y:S02]  /*7520*/  SEL R150, R150, RZ, P0 ;  /* 0x000000ff96967207 */ /* 0x000fe40000000000 */
[----:B------:R-:W-:Y:S01]  /*7530*/  SEL R68, R68, RZ, P1 ;  /* 0x000000ff44447207 */ /* 0x000fe20000800000 */
[----:B------:R-:W-:Y:S01]  /*7540*/  UMOV UR36, UR54 ;  /* 0x0000003600247c82 */ /* 0x000fe20008000000 */
[----:B------:R-:W-:Y:S05]  /*7550*/  BRA.U UP0, `(.L_x_111) ;  /* 0xffffffd900e07547 */ /* 0x000fea000b83ffff */
[----:B------:R-:W-:Y:S05]  /*7560*/  EXIT ;  /* 0x000000000000794d */ /* 0x000fea0003800000 */
.L_x_24:
[----:B--2---:R2:W3:Y:S02]  /*7570*/  SYNCS.PHASECHK.TRANS64.TRYWAIT P0, [R0+URZ+0xc0], R2 ;  /* 0x0000c002000075a7 */ /* 0x0044e400080011ff */
[----:B---3--:R-:W-:Y:S05]  /*7580*/  @!P0 NANOSLEEP.SYNCS 0x989680 ;  /* 0x009896800000895d */ /* 0x008fea0003900000 */
[----:B------:R-:W3:Y:S02]  /*7590*/  @!P0 SYNCS.PHASECHK.TRANS64 P0, [R0+URZ+0xc0], R2 ;  /* 0x0000c002000085a7 */ /* 0x000ee400080010ff */
[----:B---3--:R-:W-:Y:S05]  /*75a0*/  @!P0 BRA `(.L_x_24) ;  /* 0xfffffffc00f08947 */ /* 0x008fea000383ffff */
[----:B------:R-:W-:Y:S05]  /*75b0*/  BRA `(.L_x_112) ;  /* 0xffffffa000f87947 */ /* 0x000fea000383ffff */
.L_x_27:
[----:B-1----:R-:W-:-:S07]  /*75c0*/  MOV R0, UR33 ;  /* 0x0000002100007c02 */ /* 0x002fce0008000f00 */
.L_x_113:
[----:B-1----:R1:W2:Y:S02]  /*75d0*/  SYNCS.PHASECHK.TRANS64.TRYWAIT P0, [R0+URZ+0x18], R3 ;  /* 0x00001803000075a7 */ /* 0x0022a400080011ff */
[----:B--2---:R-:W-:Y:S05]  /*75e0*/  @!P0 NANOSLEEP.SYNCS 0x989680 ;  /* 0x009896800000895d */ /* 0x004fea0003900000 */
[----:B------:R-:W2:Y:S02]  /*75f0*/  @!P0 SYNCS.PHASECHK.TRANS64 P0, [R0+URZ+0x18], R3 ;  /* 0x00001803000085a7 */ /* 0x000ea400080010ff */
[----:B--2---:R-:W-:Y:S05]  /*7600*/  @!P0 BRA `(.L_x_113) ;  /* 0xfffffffc00f08947 */ /* 0x004fea000383ffff */
[----:B------:R-:W-:Y:S05]  /*7610*/  BRA `(.L_x_26) ;  /* 0xffffffa400507947 */ /* 0x000fea000383ffff */
.L_x_34:
[----:B-1----:R-:W-:-:S07]  /*7620*/  MOV R0, UR17 ;  /* 0x0000001100007c02 */ /* 0x002fce0008000f00 */
.L_x_114:
[----:B-1----:R1:W2:Y:S02]  /*7630*/  SYNCS.PHASECHK.TRANS64.TRYWAIT P0, [R0+URZ+0x18], R3 ;  /* 0x00001803000075a7 */ /* 0x0022a400080011ff */
[----:B--2---:R-:W-:Y:S05]  /*7640*/  @!P0 NANOSLEEP.SYNCS 0x989680 ;  /* 0x009896800000895d */ /* 0x004fea0003900000 */
[----:B------:R-:W2:Y:S02]  /*7650*/  @!P0 SYNCS.PHASECHK.TRANS64 P0, [R0+URZ+0x18], R3 ;  /* 0x00001803000085a7 */ /* 0x000ea400080010ff */
[----:B--2---:R-:W-:Y:S05]  /*7660*/  @!P0 BRA `(.L_x_114) ;  /* 0xfffffffc00f08947 */ /* 0x004fea000383ffff */
[----:B------:R-:W-:Y:S05]  /*7670*/  BRA `(.L_x_33) ;  /* 0xffffffa800107947 */ /* 0x000fea000383ffff */
.L_x_39:
[----:B-1----:R1:W2:Y:S02]  /*7680*/  SYNCS.PHASECHK.TRANS64.TRYWAIT P0, [R3+URZ+0x50], R0 ;  /* 0x00005000030075a7 */ /* 0x0022a400080011ff */
[----:B--2---:R-:W-:Y:S05]  /*7690*/  @!P0 NANOSLEEP.SYNCS 0x989680 ;  /* 0x009896800000895d */ /* 0x004fea0003900000 */
[----:B------:R-:W2:Y:S02]  /*76a0*/  @!P0 SYNCS.PHASECHK.TRANS64 P0, [R3+URZ+0x50], R0 ;  /* 0x00005000030085a7 */ /* 0x000ea400080010ff */
[----:B--2---:R-:W-:Y:S05]  /*76b0*/  @!P0 BRA `(.L_x_39) ;  /* 0xfffffffc00f08947 */ /* 0x004fea000383ffff */
[----:B------:R-:W-:Y:S05]  /*76c0*/  BRA `(.L_x_115) ;  /* 0xffffffa800b87947 */ /* 0x000fea000383ffff */
.L_x_43:
[----:B------:R-:W-:-:S07]  /*76d0*/  MOV R0, UR4 ;  /* 0x0000000400007c02 */ /* 0x000fce0008000f00 */
.L_x_116:
[----:B-1----:R1:W2:Y:S02]  /*76e0*/  SYNCS.PHASECHK.TRANS64.TRYWAIT P0, [R0+URZ], R2 ;  /* 0x00000002000075a7 */ /* 0x0022a400080011ff */
[----:B--2---:R-:W-:Y:S05]  /*76f0*/  @!P0 NANOSLEEP.SYNCS 0x989680 ;  /* 0x009896800000895d */ /* 0x004fea0003900000 */
[----:B------:R-:W2:Y:S02]  /*7700*/  @!P0 SYNCS.PHASECHK.TRANS64 P0, [R0+URZ], R2 ;  /* 0x00000002000085a7 */ /* 0x000ea400080010ff */
[----:B--2---:R-:W-:Y:S05]  /*7710*/  @!P0 BRA `(.L_x_116) ;  /* 0xfffffffc00f08947 */ /* 0x004fea000383ffff */
[----:B------:R-:W-:Y:S05]  /*7720*/  BRA `(.L_x_117) ;  /* 0xffffffb0005c7947 */ /* 0x000fea000383ffff */
.L_x_44:
[----:B------:R-:W-:-:S07]  /*7730*/  MOV R0, UR5 ;  /* 0x0000000500007c02 */ /* 0x000fce0008000f00 */
.L_x_118:
[----:B-1----:R1:W2:Y:S02]  /*7740*/  SYNCS.PHASECHK.TRANS64.TRYWAIT P0, [R0+URZ], R2 ;  /* 0x00000002000075a7 */ /* 0x0022a400080011ff */
[----:B--2---:R-:W-:Y:S05]  /*7750*/  @!P0 NANOSLEEP.SYNCS 0x989680 ;  /* 0x009896800000895d */ /* 0x004fea0003900000 */
[----:B------:R-:W2:Y:S02]  /*7760*/  @!P0 SYNCS.PHASECHK.TRANS64 P0, [R0+URZ], R2 ;  /* 0x00000002000085a7 */ /* 0x000ea400080010ff */
[----:B--2---:R-:W-:Y:S05]  /*7770*/  @!P0 BRA `(.L_x_118) ;  /* 0xfffffffc00f08947 */ /* 0x004fea000383ffff */
[----:B------:R-:W-:Y:S05]  /*7780*/  BRA `(.L_x_119) ;  /* 0xffffffb000687947 */ /* 0x000fea000383ffff */
.L_x_47:
[----:B-1----:R1:W2:Y:S02]  /*7790*/  SYNCS.PHASECHK.TRANS64.TRYWAIT P0, [R2+URZ+0xb0], R4 ;  /* 0x0000b004020075a7 */ /* 0x0022a400080011ff */
[----:B--2---:R-:W-:Y:S05]  /*77a0*/  @!P0 NANOSLEEP.SYNCS 0x989680 ;  /* 0x009896800000895d */ /* 0x004fea0003900000 */
[----:B------:R-:W2:Y:S02]  /*77b0*/  @!P0 SYNCS.PHASECHK.TRANS64 P0, [R2+URZ+0xb0], R4 ;  /* 0x0000b004020085a7 */ /* 0x000ea400080010ff */
[----:B--2---:R-:W-:Y:S05]  /*77c0*/  @!P0 BRA `(.L_x_47) ;  /* 0xfffffffc00f08947 */ /* 0x004fea000383ffff */
[----:B------:R-:W-:Y:S05]  /*77d0*/  BRA `(.L_x_120) ;  /* 0xffffffb000c47947 */ /* 0x000fea000383ffff */
.L_x_48:
[----:B------:R-:W-:-:S07]  /*77e0*/  MOV R2, UR4 ;  /* 0x0000000400027c02 */ /* 0x000fce0008000f00 */
.L_x_121:
[----:B-1----:R1:W2:Y:S02]  /*77f0*/  SYNCS.PHASECHK.TRANS64.TRYWAIT P0, [R2+URZ+0x60], R5 ;  /* 0x00006005020075a7 */ /* 0x0022a400080011ff */
[----:B--2---:R-:W-:Y:S05]  /*7800*/  @!P0 NANOSLEEP.SYNCS 0x989680 ;  /* 0x009896800000895d */ /* 0x004fea0003900000 */
[----:B------:R-:W2:Y:S02]  /*7810*/  @!P0 SYNCS.PHASECHK.TRANS64 P0, [R2+URZ+0x60], R5 ;  /* 0x00006005020085a7 */ /* 0x000ea400080010ff */
[----:B--2---:R-:W-:Y:S05]  /*7820*/  @!P0 BRA `(.L_x_121) ;  /* 0xfffffffc00f08947 */ /* 0x004fea000383ffff */
[----:B------:R-:W-:Y:S05]  /*7830*/  BRA `(.L_x_122) ;  /* 0xffffffb000d47947 */ /* 0x000fea000383ffff */
.L_x_49:
[----:B-1----:R1:W2:Y:S02]  /*7840*/  SYNCS.PHASECHK.TRANS64.TRYWAIT P1, [R2+URZ+0x50], R4 ;  /* 0x00005004020075a7 */ /* 0x0022a400080211ff */
[----:B--2---:R-:W-:Y:S05]  /*7850*/  @!P1 NANOSLEEP.SYNCS 0x989680 ;  /* 0x009896800000995d */ /* 0x004fea0003900000 */
[----:B------:R-:W2:Y:S02]  /*7860*/  @!P1 SYNCS.PHASECHK.TRANS64 P1, [R2+URZ+0x50], R4 ;  /* 0x00005004020095a7 */ /* 0x000ea400080210ff */
[----:B--2---:R-:W-:Y:S05]  /*7870*/  @!P1 BRA `(.L_x_49) ;  /* 0xfffffffc00f09947 */ /* 0x004fea000383ffff */
[----:B------:R-:W-:Y:S05]  /*7880*/  BRA `(.L_x_123) ;  /* 0xffffffb400047947 */ /* 0x000fea000383ffff */
.L_x_52:
[----:B------:R-:W-:-:S07]  /*7890*/  MOV R0, UR4 ;  /* 0x0000000400007c02 */ /* 0x000fce0008000f00 */
.L_x_124:
[----:B-1----:R1:W2:Y:S02]  /*78a0*/  SYNCS.PHASECHK.TRANS64.TRYWAIT P0, [R0+URZ+0x60], R2 ;  /* 0x00006002000075a7 */ /* 0x0022a400080011ff */
[----:B--2---:R-:W-:Y:S05]  /*78b0*/  @!P0 NANOSLEEP.SYNCS 0x989680 ;  /* 0x009896800000895d */ /* 0x004fea0003900000 */
[----:B------:R-:W2:Y:S02]  /*78c0*/  @!P0 SYNCS.PHASECHK.TRANS64 P0, [R0+URZ+0x60], R2 ;  /* 0x00006002000085a7 */ /* 0x000ea400080010ff */
[----:B--2---:R-:W-:Y:S05]  /*78d0*/  @!P0 BRA `(.L_x_124) ;  /* 0xfffffffc00f08947 */ /* 0x004fea000383ffff */
[----:B------:R-:W-:Y:S05]  /*78e0*/  BRA `(.L_x_51) ;  /* 0xffffffb400587947 */ /* 0x000fea000383ffff */
.L_x_61:
[----:B-1----:R-:W-:-:S04]  /*78f0*/  MOV R5, UR5 ;  /* 0x0000000500057c02 */ /* 0x002fc80008000f00 */
[----:B------:R1:W2:Y:S03]  /*7900*/  SYNCS.PHASECHK.TRANS64.TRYWAIT P0, [R5+URZ+0x8], R6 ;  /* 0x00000806050075a7 */ /* 0x0002a600080011ff */
[----:B--2---:R-:W-:Y:S05]  /*7910*/  @!P0 NANOSLEEP.SYNCS 0x989680 ;  /* 0x009896800000895d */ /* 0x004fea0003900000 */
[----:B------:R-:W2:Y:S02]  /*7920*/  @!P0 SYNCS.PHASECHK.TRANS64 P0, [R5+URZ+0x8], R6 ;  /* 0x00000806050085a7 */ /* 0x000ea400080010ff */
[----:B--2---:R-:W-:Y:S05]  /*7930*/  @!P0 BRA `(.L_x_61) ;  /* 0xfffffffc00ec8947 */ /* 0x004fea000383ffff */
[----:B------:R-:W-:Y:S05]  /*7940*/  BRA `(.L_x_60) ;  /* 0xffffffb8000c7947 */ /* 0x000fea000383ffff */
.L_x_63:
[----:B------:R-:W-:Y:S01]  /*7950*/  BSSY B0, `(.L_x_125) ;  /* 0x0000006000007945 */ /* 0x000fe20003800000 */
[----:B------:R-:W-:-:S07]  /*7960*/  MOV R15, 0xffffffff ;  /* 0xffffffff000f7802 */ /* 0x000fce0000000f00 */
[----:B-1---5:R-:W-:Y:S05]  /*7970*/  WARPSYNC.COLLECTIVE R15, `(.L_x_126) ;  /* 0x000000000f0c7348 */ /* 0x022fea0003c00000 */
[----:B------:R-:W-:Y:S02]  /*7980*/  ELECT P6, UR79, PT ;  /* 0x00000000004f782f */ /* 0x000fe400038c0000 */
[----:B------:R-:W-:Y:S01]  /*7990*/  MOV R14, UR79 ;  /* 0x0000004f000e7c02 */ /* 0x000fe20008000f00 */
[----:B-1---5:R-:W-:Y:S10]  /*79a0*/  ENDCOLLECTIVE ;  /* 0x000000000000791b */ /* 0x022ff40003800000 */
.L_x_126:
[----:B------:R-:W-:Y:S05]  /*79b0*/  BSYNC B0 ;  /* 0x0000000000007941 */ /* 0x000fea0003800000 */
.L_x_125:
[----:B------:R-:W-:Y:S01]  /*79c0*/  PLOP3.LUT P0, PT, P6, PT, PT, 0x80, 0x8 ;  /* 0x000000000008781c */ /* 0x000fe2000370f070 */
[----:B------:R-:W-:-:S12]  /*79d0*/  BRA `(.L_x_127) ;  /* 0xffffffb800387947 */ /* 0x000fd8000383ffff */
.L_x_65:
[----:B-1----:R-:W-:-:S04]  /*79e0*/  MOV R0, UR5 ;  /* 0x0000000500007c02 */ /* 0x002fc80008000f00 */
[----:B------:R1:W2:Y:S03]  /*79f0*/  SYNCS.PHASECHK.TRANS64.TRYWAIT P0, [R0+URZ+0x8], R4 ;  /* 0x00000804000075a7 */ /* 0x0002a600080011ff */
[----:B--2---:R-:W-:Y:S05]  /*7a00*/  @!P0 NANOSLEEP.SYNCS 0x989680 ;  /* 0x009896800000895d */ /* 0x004fea0003900000 */
[----:B------:R-:W2:Y:S02]  /*7a10*/  @!P0 SYNCS.PHASECHK.TRANS64 P0, [R0+URZ+0x8], R4 ;  /* 0x00000804000085a7 */ /* 0x000ea400080010ff */
[----:B--2---:R-:W-:Y:S05]  /*7a20*/  @!P0 BRA `(.L_x_65) ;  /* 0xfffffffc00ec8947 */ /* 0x004fea000383ffff */
[----:B------:R-:W-:Y:S05]  /*7a30*/  BRA `(.L_x_64) ;  /* 0xffffffb8003c7947 */ /* 0x000fea000383ffff */
.L_x_66:
[----:B-1----:R1:W2:Y:S02]  /*7a40*/  SYNCS.PHASECHK.TRANS64.TRYWAIT P0, [R0+URZ+0x50], R4 ;  /* 0x00005004000075a7 */ /* 0x0022a400080011ff */
[----:B--2---:R-:W-:Y:S05]  /*7a50*/  @!P0 NANOSLEEP.SYNCS 0x989680 ;  /* 0x009896800000895d */ /* 0x004fea0003900000 */
[----:B------:R-:W2:Y:S02]  /*7a60*/  @!P0 SYNCS.PHASECHK.TRANS64 P0, [R0+URZ+0x50], R4 ;  /* 0x00005004000085a7 */ /* 0x000ea400080010ff */
[----:B--2---:R-:W-:Y:S05]  /*7a70*/  @!P0 BRA `(.L_x_66) ;  /* 0xfffffffc00f08947 */ /* 0x004fea000383ffff */
[----:B------:R-:W-:Y:S05]  /*7a80*/  BRA `(.L_x_128) ;  /* 0xffffffbc00187947 */ /* 0x000fea000383ffff */
.L_x_68:
[----:B------:R-:W-:-:S07]  /*7a90*/  MOV R0, UR23 ;  /* 0x0000001700007c02 */ /* 0x000fce0008000f00 */
.L_x_129:
[----:B-1----:R1:W2:Y:S02]  /*7aa0*/  SYNCS.PHASECHK.TRANS64.TRYWAIT P0, [R0+URZ+0x90], R4 ;  /* 0x00009004000075a7 */ /* 0x0022a400080011ff */
[----:B--2---:R-:W-:Y:S05]  /*7ab0*/  @!P0 NANOSLEEP.SYNCS 0x989680 ;  /* 0x009896800000895d */ /* 0x004fea0003900000 */
[----:B------:R-:W2:Y:S02]  /*7ac0*/  @!P0 SYNCS.PHASECHK.TRANS64 P0, [R0+URZ+0x90], R4 ;  /* 0x00009004000085a7 */ /* 0x000ea400080010ff */
[----:B--2---:R-:W-:Y:S05]  /*7ad0*/  @!P0 BRA `(.L_x_129) ;  /* 0xfffffffc00f08947 */ /* 0x004fea000383ffff */
[----:B------:R-:W-:Y:S05]  /*7ae0*/  BRA `(.L_x_130) ;  /* 0xffffffbc00647947 */ /* 0x000fea000383ffff */
.L_x_71:
[----:B------:R-:W-:Y:S07]  /*7af0*/  MOV R0, UR5 ;  /* 0x0000000500007c02 */ /* 0x000fee0008000f00 */
.L_x_131:
[----:B-1----:R1:W2:Y:S02]  /*7b00*/  SYNCS.PHASECHK.TRANS64.TRYWAIT P0, [R0+URZ], R4 ;  /* 0x00000004000075a7 */ /* 0x0022a400080011ff */
[----:B--2---:R-:W-:Y:S05]  /*7b10*/  @!P0 NANOSLEEP.SYNCS 0x989680 ;  /* 0x009896800000895d */ /* 0x004fea0003900000 */
[----:B------:R-:W2:Y:S02]  /*7b20*/  @!P0 SYNCS.PHASECHK.TRANS64 P0, [R0+URZ], R4 ;  /* 0x00000004000085a7 */ /* 0x000ea400080010ff */
[----:B--2---:R-:W-:Y:S05]  /*7b30*/  @!P0 BRA `(.L_x_131) ;  /* 0xfffffffc00f08947 */ /* 0x004fea000383ffff */
[----:B------:R-:W-:Y:S05]  /*7b40*/  BRA `(.L_x_70) ;  /* 0xffffffbc00787947 */ /* 0x000fea000383ffff */
.L_x_75:
[----:B-1----:R-:W-:-:S07]  /*7b50*/  MOV R0, UR4 ;  /* 0x0000000400007c02 */ /* 0x002fce0008000f00 */
.L_x_132:
[----:B-1----:R1:W2:Y:S02]  /*7b60*/  SYNCS.PHASECHK.TRANS64.TRYWAIT P0, [R0+URZ], R2 ;  /* 0x00000002000075a7 */ /* 0x0022a400080011ff */
[----:B--2---:R-:W-:Y:S05]  /*7b70*/  @!P0 NANOSLEEP.SYNCS 0x989680 ;  /* 0x009896800000895d */ /* 0x004fea0003900000 */
[----:B------:R-:W2:Y:S02]  /*7b80*/  @!P0 SYNCS.PHASECHK.TRANS64 P0, [R0+URZ], R2 ;  /* 0x00000002000085a7 */ /* 0x000ea400080010ff */
[----:B--2---:R-:W-:Y:S05]  /*7b90*/  @!P0 BRA `(.L_x_132) ;  /* 0xfffffffc00f08947 */ /* 0x004fea000383ffff */
[----:B------:R-:W-:Y:S05]  /*7ba0*/  BRA `(.L_x_133) ;  /* 0xffffffc000447947 */ /* 0x000fea000383ffff */
.L_x_76:
[----:B------:R-:W-:-:S07]  /*7bb0*/  MOV R0, UR5 ;  /* 0x0000000500007c02 */ /* 0x000fce0008000f00 */
.L_x_134:
[----:B-1----:R1:W2:Y:S02]  /*7bc0*/  SYNCS.PHASECHK.TRANS64.TRYWAIT P0, [R0+URZ], R3 ;  /* 0x00000003000075a7 */ /* 0x0022a400080011ff */
[----:B--2---:R-:W-:Y:S05]  /*7bd0*/  @!P0 NANOSLEEP.SYNCS 0x989680 ;  /* 0x009896800000895d */ /* 0x004fea0003900000 */
[----:B------:R-:W2:Y:S02]  /*7be0*/  @!P0 SYNCS.PHASECHK.TRANS64 P0, [R0+URZ], R3 ;  /* 0x00000003000085a7 */ /* 0x000ea400080010ff */
[----:B--2---:R-:W-:Y:S05]  /*7bf0*/  @!P0 BRA `(.L_x_134) ;  /* 0xfffffffc00f08947 */ /* 0x004fea000383ffff */
[----:B------:R-:W-:Y:S05]  /*7c00*/  BRA `(.L_x_135) ;  /* 0xffffffc000507947 */ /* 0x000fea000383ffff */
.L_x_77:
[----:B------:R-:W-:-:S07]  /*7c10*/  MOV R0, UR5 ;  /* 0x0000000500007c02 */ /* 0x000fce0008000f00 */
.L_x_136:
[----:B-1----:R1:W2:Y:S02]  /*7c20*/  SYNCS.PHASECHK.TRANS64.TRYWAIT P0, [R0+URZ], R3 ;  /* 0x00000003000075a7 */ /* 0x0022a400080011ff */
[----:B--2---:R-:W-:Y:S05]  /*7c30*/  @!P0 NANOSLEEP.SYNCS 0x989680 ;  /* 0x009896800000895d */ /* 0x004fea0003900000 */
[----:B------:R-:W2:Y:S02]  /*7c40*/  @!P0 SYNCS.PHASECHK.TRANS64 P0, [R0+URZ], R3 ;  /* 0x00000003000085a7 */ /* 0x000ea400080010ff */
[----:B--2---:R-:W-:Y:S05]  /*7c50*/  @!P0 BRA `(.L_x_136) ;  /* 0xfffffffc00f08947 */ /* 0x004fea000383ffff */
[----:B------:R-:W-:Y:S05]  /*7c60*/  BRA `(.L_x_137) ;  /* 0xffffffc0005c7947 */ /* 0x000fea000383ffff */
.L_x_80:
[----:B------:R-:W-:-:S07]  /*7c70*/  MOV R0, UR17 ;  /* 0x0000001100007c02 */ /* 0x000fce0008000f00 */
.L_x_138:
[----:B-1----:R1:W2:Y:S02]  /*7c80*/  SYNCS.PHASECHK.TRANS64.TRYWAIT P1, [R0+URZ+0xd0], R2 ;  /* 0x0000d002000075a7 */ /* 0x0022a400080211ff */
[----:B--2---:R-:W-:Y:S05]  /*7c90*/  @!P1 NANOSLEEP.SYNCS 0x989680 ;  /* 0x009896800000995d */ /* 0x004fea0003900000 */
[----:B------:R-:W2:Y:S02]  /*7ca0*/  @!P1 SYNCS.PHASECHK.TRANS64 P1, [R0+URZ+0xd0], R2 ;  /* 0x0000d002000095a7 */ /* 0x000ea400080210ff */
[----:B--2---:R-:W-:Y:S05]  /*7cb0*/  @!P1 BRA `(.L_x_138) ;  /* 0xfffffffc00f09947 */ /* 0x004fea000383ffff */
[----:B------:R-:W-:Y:S05]  /*7cc0*/  BRA `(.L_x_139) ;  /* 0xffffffc000a87947 */ /* 0x000fea000383ffff */
.L_x_85:
[----:B--2---:R2:W3:Y:S02]  /*7cd0*/  SYNCS.PHASECHK.TRANS64.TRYWAIT P0, [R7+URZ+0x50], R0 ;  /* 0x00005000070075a7 */ /* 0x0044e400080011ff */
[----:B---3--:R-:W-:Y:S05]  /*7ce0*/  @!P0 NANOSLEEP.SYNCS 0x989680 ;  /* 0x009896800000895d */ /* 0x008fea0003900000 */
[----:B------:R-:W3:Y:S02]  /*7cf0*/  @!P0 SYNCS.PHASECHK.TRANS64 P0, [R7+URZ+0x50], R0 ;  /* 0x00005000070085a7 */ /* 0x000ee400080010ff */
[----:B---3--:R-:W-:Y:S05]  /*7d00*/  @!P0 BRA `(.L_x_85) ;  /* 0xfffffffc00f08947 */ /* 0x008fea000383ffff */
[----:B------:R-:W-:Y:S05]  /*7d10*/  BRA `(.L_x_140) ;  /* 0xffffffc400c47947 */ /* 0x000fea000383ffff */
.L_x_88:
[----:B-1----:R-:W-:Y:S07]  /*7d20*/  MOV R0, UR17 ;  /* 0x0000001100007c02 */ /* 0x002fee0008000f00 */
.L_x_141:
[----:B-1----:R1:W2:Y:S02]  /*7d30*/  SYNCS.PHASECHK.TRANS64.TRYWAIT P2, [R0+URZ+0x48], R7 ;  /* 0x00004807000075a7 */ /* 0x0022a400080411ff */
[----:B--2---:R-:W-:Y:S05]  /*7d40*/  @!P2 NANOSLEEP.SYNCS 0x989680 ;  /* 0x009896800000a95d */ /* 0x004fea0003900000 */
[----:B------:R-:W2:Y:S02]  /*7d50*/  @!P2 SYNCS.PHASECHK.TRANS64 P2, [R0+URZ+0x48], R7 ;  /* 0x000048070000a5a7 */ /* 0x000ea400080410ff */
[----:B--2---:R-:W-:Y:S05]  /*7d60*/  @!P2 BRA `(.L_x_141) ;  /* 0xfffffffc00f0a947 */ /* 0x004fea000383ffff */
[----:B------:R-:W-:Y:S05]  /*7d70*/  BRA `(.L_x_87) ;  /* 0xffffffcc00247947 */ /* 0x000fea000383ffff */
.L_x_91:
[----:B-1----:R-:W-:Y:S07]  /*7d80*/  MOV R0, UR17 ;  /* 0x0000001100007c02 */ /* 0x002fee0008000f00 */
.L_x_142:
[----:B-1----:R1:W2:Y:S02]  /*7d90*/  SYNCS.PHASECHK.TRANS64.TRYWAIT P0, [R0+URZ+0x38], R6 ;  /* 0x00003806000075a7 */ /* 0x0022a400080011ff */
[----:B--2---:R-:W-:Y:S05]  /*7da0*/  @!P0 NANOSLEEP.SYNCS 0x989680 ;  /* 0x009896800000895d */ /* 0x004fea0003900000 */
[----:B------:R-:W2:Y:S02]  /*7db0*/  @!P0 SYNCS.PHASECHK.TRANS64 P0, [R0+URZ+0x38], R6 ;  /* 0x00003806000085a7 */ /* 0x000ea400080010ff */
[----:B--2---:R-:W-:Y:S05]  /*7dc0*/  @!P0 BRA `(.L_x_142) ;  /* 0xfffffffc00f08947 */ /* 0x004fea000383ffff */
[----:B------:R-:W-:Y:S05]  /*7dd0*/  BRA `(.L_x_143) ;  /* 0xffffffcc00747947 */ /* 0x000fea000383ffff */
.L_x_94:
[----:B--2---:R2:W4:Y:S02]  /*7de0*/  SYNCS.PHASECHK.TRANS64.TRYWAIT P0, [R3+URZ+0x50], R0 ;  /* 0x00005000030075a7 */ /* 0x00452400080011ff */
[----:B----4-:R-:W-:Y:S05]  /*7df0*/  @!P0 NANOSLEEP.SYNCS 0x989680 ;  /* 0x009896800000895d */ /* 0x010fea0003900000 */
[----:B------:R-:W4:Y:S02]  /*7e00*/  @!P0 SYNCS.PHASECHK.TRANS64 P0, [R3+URZ+0x50], R0 ;  /* 0x00005000030085a7 */ /* 0x000f2400080010ff */
[----:B----4-:R-:W-:Y:S05]  /*7e10*/  @!P0 BRA `(.L_x_94) ;  /* 0xfffffffc00f08947 */ /* 0x010fea000383ffff */
[----:B------:R-:W-:Y:S05]  /*7e20*/  BRA `(.L_x_144) ;  /* 0xffffffd000c07947 */ /* 0x000fea000383ffff */
.L_x_105:
[----:B-1----:R-:W-:Y:S04]  /*7e30*/  MOV R0, UR44 ;  /* 0x0000002c00007c02 */ /* 0x002fe80008000f00 */
[----:B------:R1:W2:Y:S03]  /*7e40*/  SYNCS.PHASECHK.TRANS64.TRYWAIT P1, [R0+URZ+0x30], R3 ;  /* 0x00003003000075a7 */ /* 0x0002a600080211ff */
[----:B--2---:R-:W-:Y:S05]  /*7e50*/  @!P1 NANOSLEEP.SYNCS 0x989680 ;  /* 0x009896800000995d */ /* 0x004fea0003900000 */
[----:B------:R-:W2:Y:S02]  /*7e60*/  @!P1 SYNCS.PHASECHK.TRANS64 P1, [R0+URZ+0x30], R3 ;  /* 0x00003003000095a7 */ /* 0x000ea400080210ff */
[----:B--2---:R-:W-:Y:S05]  /*7e70*/  @!P1 BRA `(.L_x_105) ;  /* 0xfffffffc00ec9947 */ /* 0x004fea000383ffff */
[----:B------:R-:W-:Y:S05]  /*7e80*/  BRA `(.L_x_104) ;  /* 0xffffffe000187947 */ /* 0x000fea000383ffff */
.L_x_107:
[----:B------:R1:W1:Y:S02]  /*7e90*/  SYNCS.PHASECHK.TRANS64.TRYWAIT P1, [R149+URZ+0x70], R4 ;  /* 0x00007004950075a7 */ /* 0x00026400080211ff */
[----:B-1----:R-:W-:Y:S05]  /*7ea0*/  @!P1 NANOSLEEP.SYNCS 0x989680 ;  /* 0x009896800000995d */ /* 0x002fea0003900000 */
[----:B------:R-:W1:Y:S02]  /*7eb0*/  @!P1 SYNCS.PHASECHK.TRANS64 P1, [R149+URZ+0x70], R4 ;  /* 0x00007004950095a7 */ /* 0x000e6400080210ff */
[----:B-1----:R-:W-:Y:S05]  /*7ec0*/  @!P1 BRA `(.L_x_107) ;  /* 0xfffffffc00f09947 */ /* 0x002fea000383ffff */
[----:B------:R-:W-:Y:S05]  /*7ed0*/  BRA `(.L_x_106) ;  /* 0xffffffe0005c7947 */ /* 0x000fea000383ffff */
        .weak           $__internal_0_$__cuda_sm10x_tcgen05_guardrail_trap_col_being_dealloced_not_returned_by_alloc
        .type           $__internal_0_$__cuda_sm10x_tcgen05_guardrail_trap_col_being_dealloced_not_returned_by_alloc,@function
        .size           $__internal_0_$__cuda_sm10x_tcgen05_guardrail_trap_col_being_dealloced_not_returned_by_alloc,($__internal_1_$__cuda_sm10x_tcgen05_guardrail_trap_phase_invalid_during_alloc - $__internal_0_$__cuda_sm10x_tcgen05_guardrail_trap_col_being_dealloced_not_returned_by_alloc)
$__internal_0_$__cuda_sm10x_tcgen05_guardrail_trap_col_being_dealloced_not_returned_by_alloc:
[----:B------:R-:W-:Y:S05]  /*7ee0*/  BPT.TRAP 0x1 ;  /* 0x000000040000795c */ /* 0x000fea0000300000 */
[----:B------:R-:W-:-:S04]  /*7ef0*/  HFMA2 R3, -RZ, RZ, 0, 0 ;  /* 0x00000000ff037431 */ /* 0x000fc800000001ff */
[----:B------:R-:W-:Y:S05]  /*7f00*/  RET.REL.NODEC R2 `(_ZN7cutlass13device_kernelINS_4gemm6kernel13GemmUniversalIN4cute5tupleIJiiiiEEENS1_10collective13CollectiveMmaINS1_35MainloopSm100TmaUmmaWarpSpecializedILi3ELi2ELi4ENS5_IJNS4_1CILi2EEESB_NSA_ILi1EEEEEEEENS5_IJNSA_ILi256EEENSA_ILi64EEESG_EEEaNS5_IJlSC_lEEEaSI_NS4_8TiledMMAINS4_8MMA_AtomIJNS4_21SM100_MMA_S8_2x1SM_SSIaaiLi256ELi64ELNS4_4UMMA5MajorE0ELSN_0ELNSM_8SaturateE0EEEEEENS4_6LayoutINS5_IJSC_SC_SC_EEENS5_IJNSA_ILi0EEEST_ST_EEEEENS5_IJNS4_10UnderscoreESW_SW_EEEEENS4_28SM100_TMA_2SM_LOAD_MULTICASTENS4_14ComposedLayoutINS4_7SwizzleILi2ELi4ELi3EEENS4_18smem_ptr_flag_bitsILi8EEENSR_INS5_IJNSA_ILi8EEESG_EEENS5_IJSG_SC_EEEEEEEvNS4_8identityENS4_18SM100_TMA_2SM_LOADES19_vS1A_EENS_8epilogue10collective18CollectiveEpilogueINS1D_23Sm100TmaWarpSpecializedILi1ELi1ELi64ELb0ELb0EEEJNS5_IJNSA_ILi128EEESG_SG_EEENS5_IJNSR_IS1I_SC_EENSR_ISG_SC_EEEEEaSI_aSI_NS1D_6fusion15FusionCallbacksIS1H_NS1N_17LinearCombinationIaiaiLNS_15FloatRoundStyleE2EEES1J_S1M_JEEENS4_5SM1004TMEM4LOAD26SM100_TMEM_LOAD_32dp32b64xENS4_13SM90_TMA_LOADES19_NS4_39AutoVectorizingCopyWithAssumedAlignmentILi128EEENS4_14SM90_TMA_STOREES19_S1Z_S1Z_EEEvvEEEEvNT_6ParamsE) ;  /* 0xffffff80023c7950 */ /* 0x000fea0003c3ffff */
        .weak           $__internal_1_$__cuda_sm10x_tcgen05_guardrail_trap_phase_invalid_during_alloc
        .type           $__internal_1_$__cuda_sm10x_tcgen05_guardrail_trap_phase_invalid_during_alloc,@function
        .size           $__internal_1_$__cuda_sm10x_tcgen05_guardrail_trap_phase_invalid_during_alloc,($__internal_2_$__cuda_sm10x_tcgen05_guardrail_trap_unallocated_columns_being_dealloced - $__internal_1_$__cuda_sm10x_tcgen05_guardrail_trap_phase_invalid_during_alloc)
$__internal_1_$__cuda_sm10x_tcgen05_guardrail_trap_phase_invalid_during_alloc:
[----:B------:R-:W-:Y:S05]  /*7f10*/  BPT.TRAP 0x1 ;  /* 0x000000040000795c */ /* 0x000fea0000300000 */
[----:B------:R-:W-:-:S04]  /*7f20*/  MOV R5, 0x0 ;  /* 0x0000000000057802 */ /* 0x000fc80000000f00 */
[----:B------:R-:W-:Y:S05]  /*7f30*/  RET.REL.NODEC R4 `(_ZN7cutlass13device_kernelINS_4gemm6kernel13GemmUniversalIN4cute5tupleIJiiiiEEENS1_10collective13CollectiveMmaINS1_35MainloopSm100TmaUmmaWarpSpecializedILi3ELi2ELi4ENS5_IJNS4_1CILi2EEESB_NSA_ILi1EEEEEEEENS5_IJNSA_ILi256EEENSA_ILi64EEESG_EEEaNS5_IJlSC_lEEEaSI_NS4_8TiledMMAINS4_8MMA_AtomIJNS4_21SM100_MMA_S8_2x1SM_SSIaaiLi256ELi64ELNS4_4UMMA5MajorE0ELSN_0ELNSM_8SaturateE0EEEEEENS4_6LayoutINS5_IJSC_SC_SC_EEENS5_IJNSA_ILi0EEEST_ST_EEEEENS5_IJNS4_10UnderscoreESW_SW_EEEEENS4_28SM100_TMA_2SM_LOAD_MULTICASTENS4_14ComposedLayoutINS4_7SwizzleILi2ELi4ELi3EEENS4_18smem_ptr_flag_bitsILi8EEENSR_INS5_IJNSA_ILi8EEESG_EEENS5_IJSG_SC_EEEEEEEvNS4_8identityENS4_18SM100_TMA_2SM_LOADES19_vS1A_EENS_8epilogue10collective18CollectiveEpilogueINS1D_23Sm100TmaWarpSpecializedILi1ELi1ELi64ELb0ELb0EEEJNS5_IJNSA_ILi128EEESG_SG_EEENS5_IJNSR_IS1I_SC_EENSR_ISG_SC_EEEEEaSI_aSI_NS1D_6fusion15FusionCallbacksIS1H_NS1N_17LinearCombinationIaiaiLNS_15FloatRoundStyleE2EEES1J_S1M_JEEENS4_5SM1004TMEM4LOAD26SM100_TMEM_LOAD_32dp32b64xENS4_13SM90_TMA_LOADES19_NS4_39AutoVectorizingCopyWithAssumedAlignmentILi128EEENS4_14SM90_TMA_STOREES19_S1Z_S1Z_EEEvvEEEEvNT_6ParamsE) ;  /* 0xffffff8004307950 */ /* 0x000fea0003c3ffff */
        .weak           $__internal_2_$__cuda_sm10x_tcgen05_guardrail_trap_unallocated_columns_being_dealloced
        .type           $__internal_2_$__cuda_sm10x_tcgen05_guardrail_trap_unallocated_columns_being_dealloced,@function
        .size           $__internal_2_$__cuda_sm10x_tcgen05_guardrail_trap_unallocated_columns_being_dealloced,(.L_x_146 - $__internal_2_$__cuda_sm10x_tcgen05_guardrail_trap_unallocated_columns_being_dealloced)
$__internal_2_$__cuda_sm10x_tcgen05_guardrail_trap_unallocated_columns_being_dealloced:
[----:B------:R-:W-:Y:S05]  /*7f40*/  BPT.TRAP 0x1 ;  /* 0x000000040000795c */ /* 0x000fea0000300000 */
[----:B------:R-:W-:-:S04]  /*7f50*/  HFMA2 R3, -RZ, RZ, 0, 0 ;  /* 0x00000000ff037431 */ /* 0x000fc800000001ff */
[----:B------:R-:W-:Y:S05]  /*7f60*/  RET.REL.NODEC R2 `(_ZN7cutlass13device_kernelINS_4gemm6kernel13GemmUniversalIN4cute5tupleIJiiiiEEENS1_10collective13CollectiveMmaINS1_35MainloopSm100TmaUmmaWarpSpecializedILi3ELi2ELi4ENS5_IJNS4_1CILi2EEESB_NSA_ILi1EEEEEEEENS5_IJNSA_ILi256EEENSA_ILi64EEESG_EEEaNS5_IJlSC_lEEEaSI_NS4_8TiledMMAINS4_8MMA_AtomIJNS4_21SM100_MMA_S8_2x1SM_SSIaaiLi256ELi64ELNS4_4UMMA5MajorE0ELSN_0ELNSM_8SaturateE0EEEEEENS4_6LayoutINS5_IJSC_SC_SC_EEENS5_IJNSA_ILi0EEEST_ST_EEEEENS5_IJNS4_10UnderscoreESW_SW_EEEEENS4_28SM100_TMA_2SM_LOAD_MULTICASTENS4_14ComposedLayoutINS4_7SwizzleILi2ELi4ELi3EEENS4_18smem_ptr_flag_bitsILi8EEENSR_INS5_IJNSA_ILi8EEESG_EEENS5_IJSG_SC_EEEEEEEvNS4_8identityENS4_18SM100_TMA_2SM_LOADES19_vS1A_EENS_8epilogue10collective18CollectiveEpilogueINS1D_23Sm100TmaWarpSpecializedILi1ELi1ELi64ELb0ELb0EEEJNS5_IJNSA_ILi128EEESG_SG_EEENS5_IJNSR_IS1I_SC_EENSR_ISG_SC_EEEEEaSI_aSI_NS1D_6fusion15FusionCallbacksIS1H_NS1N_17LinearCombinationIaiaiLNS_15FloatRoundStyleE2EEES1J_S1M_JEEENS4_5SM1004TMEM4LOAD26SM100_TMEM_LOAD_32dp32b64xENS4_13SM90_TMA_LOADES19_NS4_39AutoVectorizingCopyWithAssumedAlignmentILi128EEENS4_14SM90_TMA_STOREES19_S1Z_S1Z_EEEvvEEEEvNT_6ParamsE) ;  /* 0xffffff8002247950 */ /* 0x000fea0003c3ffff */
.L_x_145:
[----:B------:R-:W-:-:S00]  /*7f70*/  BRA `(.L_x_145) ;  /* 0xfffffffc00fc7947 */ /* 0x000fc0000383ffff */
[----:B------:R-:W-:-:S00]  /*7f80*/  NOP ;  /* 0x0000000000007918 */ /* 0x000fc00000000000 */
[----:B------:R-:W-:-:S00]  /*7f90*/  NOP ;  /* 0x0000000000007918 */ /* 0x000fc00000000000 */
[----:B------:R-:W-:-:S00]  /*7fa0*/  NOP ;  /* 0x0000000000007918 */ /* 0x000fc00000000000 */
[----:B------:R-:W-:-:S00]  /*7fb0*/  NOP ;  /* 0x0000000000007918 */ /* 0x000fc00000000000 */
[----:B------:R-:W-:-:S00]  /*7fc0*/  NOP ;  /* 0x0000000000007918 */ /* 0x000fc00000000000 */
[----:B------:R-:W-:-:S00]  /*7fd0*/  NOP ;  /* 0x0000000000007918 */ /* 0x000fc00000000000 */
[----:B------:R-:W-:-:S00]  /*7fe0*/  NOP ;  /* 0x0000000000007918 */ /* 0x000fc00000000000 */
[----:B------:R-:W-:-:S00]  /*7ff0*/  NOP ;  /* 0x0000000000007918 */ /* 0x000fc00000000000 */
.L_x_146:


//--------------------- .nv.global.init           --------------------------
	.section	.nv.global.init,"aw",@progbits
.nv.global.init:
	.type		$str$27,@object
	.size		$str$27,($str$28 - $str$27)
$str$27:
        /*0000*/ 	.byte	0x28, 0x61, 0x64, 0x64, 0x72, 0x65, 0x73, 0x73, 0x20, 0x26, 0x20, 0x6d, 0x61, 0x73, 0x6b, 0x29
        /*0010*/ 	.byte	0x20, 0x3d, 0x3d, 0x20, 0x30, 0x00
	.type		$str$28,@object
	.size		$str$28,($str$26 - $str$28)
$str$28:
        /*0016*/ 	.byte	0x2f, 0x74, 0x6d, 0x70, 0x2f, 0x63, 0x75, 0x74, 0x6c, 0x61, 0x73, 0x73, 0x5f, 0x73, 0x77, 0x65
        /*0026*/ 	.byte	0x65, 0x70, 0x5f, 0x73, 0x72, 0x63, 0x2f, 0x69, 0x6e, 0x63, 0x6c, 0x75, 0x64, 0x65, 0x2f, 0x63
        /*0036*/ 	.byte	0x75, 0x74, 0x65, 0x2f, 0x70, 0x6f, 0x69, 0x6e, 0x74, 0x65, 0x72, 0x5f, 0x66, 0x6c, 0x61, 0x67
        /*0046*/ 	.byte	0x67, 0x65, 0x64, 0x2e, 0x68, 0x70, 0x70, 0x00
	.type		$str$26,@object
	.size		$str$26,($str$25 - $str$26)
$str$26:
        /*004e*/ 	.byte	0x2f, 0x74, 0x6d, 0x70, 0x2f, 0x63, 0x75, 0x74, 0x6c, 0x61, 0x73, 0x73, 0x5f, 0x73, 0x77, 0x65
        /*005e*/ 	.byte	0x65, 0x70, 0x5f, 0x73, 0x72, 0x63, 0x2f, 0x69, 0x6e, 0x63, 0x6c, 0x75, 0x64, 0x65, 0x2f, 0x63
        /*006e*/ 	.byte	0x75, 0x74, 0x65, 0x2f, 0x61, 0x74, 0x6f, 0x6d, 0x2f, 0x63, 0x6f, 0x70, 0x79, 0x5f, 0x74, 0x72
        /*007e*/ 	.byte	0x61, 0x69, 0x74, 0x73, 0x5f, 0x73, 0x6d, 0x31, 0x30, 0x30, 0x2e, 0x68, 0x70, 0x70, 0x00
	.type		$str$25,@object
	.size		$str$25,(__unnamed_1 - $str$25)
$str$25:
        /*008d*/ 	.byte	0x28, 0x28, 0x75, 0x69, 0x6e, 0x74, 0x33, 0x32, 0x5f, 0x74, 0x28, 0x74, 0x68, 0x72, 0x65, 0x61
        /*009d*/ 	.byte	0x64, 0x49, 0x64, 0x78, 0x2e, 0x78, 0x29, 0x20, 0x2f, 0x20, 0x33, 0x32, 0x29, 0x20, 0x25, 0x20
        /*00ad*/ 	.byte	0x34, 0x29, 0x20, 0x3d, 0x3d, 0x20, 0x28, 0x28, 0x28, 0x74, 0x6d, 0x65, 0x6d, 0x5f, 0x61, 0x64
        /*00bd*/ 	.byte	0x64, 0x72, 0x20, 0x3e, 0x3e, 0x20, 0x31, 0x36, 0x29, 0x20, 0x2f, 0x20, 0x33, 0x32, 0x29, 0x20
        /*00cd*/ 	.byte	0x25, 0x20, 0x34, 0x29, 0x00
	.type		__unnamed_1,@object
	.size		__unnamed_1,(__unnamed_2 - __unnamed_1)
__unnamed_1:
        /*00d2*/ 	.byte	0x61, 0x75, 0x74, 0x6f, 0x20, 0x63, 0x75, 0x74, 0x65, 0x3a, 0x3a, 0x61, 0x73, 0x5f, 0x70, 0x6f
        /* <DEDUP_REMOVED lines=24> */
        /*0262*/ 	.byte	0x5d, 0x00
	.type		__unnamed_2,@object
	.size		__unnamed_2,(.L_2 - __unnamed_2)
__unnamed_2:
        /* <DEDUP_REMOVED lines=42> */
        /*0504*/ 	.byte	0x43, 0x3c, 0x30, 0x3e, 0x3e, 0x3e, 0x3e, 0x5d, 0x00
.L_2:


//--------------------- .nv.shared._ZN7cutlass13device_kernelINS_4gemm6kernel13GemmUniversalIN4cute5tupleIJiiiiEEENS1_10collective13CollectiveMmaINS1_35MainloopSm100TmaUmmaWarpSpecializedILi3ELi2ELi4ENS5_IJNS4_1CILi2EEESB_NSA_ILi1EEEEEEEENS5_IJNSA_ILi256EEENSA_ILi64EEESG_EEEaNS5_IJlSC_lEEEaSI_NS4_8TiledMMAINS4_8MMA_AtomIJNS4_21SM100_MMA_S8_2x1SM_SSIaaiLi256ELi64ELNS4_4UMMA5MajorE0ELSN_0ELNSM_8SaturateE0EEEEEENS4_6LayoutINS5_IJSC_SC_SC_EEENS5_IJNSA_ILi0EEEST_ST_EEEEENS5_IJNS4_10UnderscoreESW_SW_EEEEENS4_28SM100_TMA_2SM_LOAD_MULTICASTENS4_14ComposedLayoutINS4_7SwizzleILi2ELi4ELi3EEENS4_18smem_ptr_flag_bitsILi8EEENSR_INS5_IJNSA_ILi8EEESG_EEENS5_IJSG_SC_EEEEEEEvNS4_8identityENS4_18SM100_TMA_2SM_LOADES19_vS1A_EENS_8epilogue10collective18CollectiveEpilogueINS1D_23Sm100TmaWarpSpecializedILi1ELi1ELi64ELb0ELb0EEEJNS5_IJNSA_ILi128EEESG_SG_EEENS5_IJNSR_IS1I_SC_EENSR_ISG_SC_EEEEEaSI_aSI_NS1D_6fusion15FusionCallbacksIS1H_NS1N_17LinearCombinationIaiaiLNS_15FloatRoundStyleE2EEES1J_S1M_JEEENS4_5SM1004TMEM4LOAD26SM100_TMEM_LOAD_32dp32b64xENS4_13SM90_TMA_LOADES19_NS4_39AutoVectorizingCopyWithAssumedAlignmentILi128EEENS4_14SM90_TMA_STOREES19_S1Z_S1Z_EEEvvEEEEvNT_6ParamsE --------------------------
	.section	.nv.shared._ZN7cutlass13device_kernelINS_4gemm6kernel13GemmUniversalIN4cute5tupleIJiiiiEEENS1_10collective13CollectiveMmaINS1_35MainloopSm100TmaUmmaWarpSpecializedILi3ELi2ELi4ENS5_IJNS4_1CILi2EEESB_NSA_ILi1EEEEEEEENS5_IJNSA_ILi256EEENSA_ILi64EEESG_EEEaNS5_IJlSC_lEEEaSI_NS4_8TiledMMAINS4_8MMA_AtomIJNS4_21SM100_MMA_S8_2x1SM_SSIaaiLi256ELi64ELNS4_4UMMA5MajorE0ELSN_0ELNSM_8SaturateE0EEEEEENS4_6LayoutINS5_IJSC_SC_SC_EEENS5_IJNSA_ILi0EEEST_ST_EEEEENS5_IJNS4_10UnderscoreESW_SW_EEEEENS4_28SM100_TMA_2SM_LOAD_MULTICASTENS4_14ComposedLayoutINS4_7SwizzleILi2ELi4ELi3EEENS4_18smem_ptr_flag_bitsILi8EEENSR_INS5_IJNSA_ILi8EEESG_EEENS5_IJSG_SC_EEEEEEEvNS4_8identityENS4_18SM100_TMA_2SM_LOADES19_vS1A_EENS_8epilogue10collective18CollectiveEpilogueINS1D_23Sm100TmaWarpSpecializedILi1ELi1ELi64ELb0ELb0EEEJNS5_IJNSA_ILi128EEESG_SG_EEENS5_IJNSR_IS1I_SC_EENSR_ISG_SC_EEEEEaSI_aSI_NS1D_6fusion15FusionCallbacksIS1H_NS1N_17LinearCombinationIaiaiLNS_15FloatRoundStyleE2EEES1J_S1M_JEEENS4_5SM1004TMEM4LOAD26SM100_TMEM_LOAD_32dp32b64xENS4_13SM90_TMA_LOADES19_NS4_39AutoVectorizingCopyWithAssumedAlignmentILi128EEENS4_14SM90_TMA_STOREES19_S1Z_S1Z_EEEvvEEEEvNT_6ParamsE,"aw",@nobits
	.sectionflags	@""
	.align	16
	.zero		1024


//--------------------- .nv.shared.reserved.0     --------------------------
	.section	.nv.shared.reserved.0,"aw",@nobits
	.weak		__nv_reservedSMEM_offset_0_alias
	.size		__nv_reservedSMEM_offset_0_alias, 0, 64
	.other		__nv_reservedSMEM_offset_0_alias,@"STO_CUDA_RESERVED_SHARED STV_DEFAULT"
__nv_reservedSMEM_offset_0_alias:
	.zero		0
.nv.shared.reserved.0:
	.zero		64
	.weak		__nv_reservedSMEM_tcgen05_partition
	.type		__nv_reservedSMEM_tcgen05_partition,@object
	.size		__nv_reservedSMEM_tcgen05_partition,(.L_0 - __nv_reservedSMEM_tcgen05_partition)
__nv_reservedSMEM_tcgen05_partition:
	.zero		32
.L_0:


//--------------------- .nv.global                --------------------------
	.section	.nv.global,"aw",@nobits
.nv.global:
	.type		_ZN39_INTERNAL_40b8137d_4_k_cu_a451f864_93064cute1_E,@object
	.size		_ZN39_INTERNAL_40b8137d_4_k_cu_a451f864_93064cute1_E,(_ZN39_INTERNAL_40b8137d_4_k_cu_a451f864_93064cuda3std3__45__cpo6cbeginE - _ZN39_INTERNAL_40b8137d_4_k_cu_a451f864_93064cute1_E)
_ZN39_INTERNAL_40b8137d_4_k_cu_a451f864_93064cute1_E:
	.zero		1
	.type		_ZN39_INTERNAL_40b8137d_4_k_cu_a451f864_93064cuda3std3__45__cpo6cbeginE,@object
	.size		_ZN39_INTERNAL_40b8137d_4_k_cu_a451f864_93064cuda3std3__45__cpo6cbeginE,(_ZN39_INTERNAL_40b8137d_4_k_cu_a451f864_93064cuda3std3__48in_placeE - _ZN39_INTERNAL_40b8137d_4_k_cu_a451f864_93064cuda3std3__45__cpo6cbeginE)
_ZN39_INTERNAL_40b8137d_4_k_cu_a451f864_93064cuda3std3__45__cpo6cbeginE:
	.zero		1
	.type		_ZN39_INTERNAL_40b8137d_4_k_cu_a451f864_93064cuda3std3__48in_placeE,@object
	.size		_ZN39_INTERNAL_40b8137d_4_k_cu_a451f864_93064cuda3std3__48in_placeE,(_ZN39_INTERNAL_40b8137d_4_k_cu_a451f864_93064cuda3std6ranges3__45__cpo9iter_moveE - _ZN39_INTERNAL_40b8137d_4_k_cu_a451f864_93064cuda3std3__48in_placeE)
_ZN39_INTERNAL_40b8137d_4_k_cu_a451f864_93064cuda3std3__48in_placeE:
	.zero		1
	.type		_ZN39_INTERNAL_40b8137d_4_k_cu_a451f864_93064cuda3std6ranges3__45__cpo9iter_moveE,@object
	.size		_ZN39_INTERNAL_40b8137d_4_k_cu_a451f864_93064cuda3std6ranges3__45__cpo9iter_moveE,(_ZN39_INTERNAL_40b8137d_4_k_cu_a451f864_93064cuda3std3__45__cpo5beginE - _ZN39_INTERNAL_40b8137d_4_k_cu_a451f864_93064cuda3std6ranges3__45__cpo9iter_moveE)
_ZN39_INTERNAL_40b8137d_4_k_cu_a451f864_93064cuda3std6ranges3__45__cpo9iter_moveE:
	.zero		1
	.type		_ZN39_INTERNAL_40b8137d_4_k_cu_a451f864_93064cuda3std3__45__cpo5beginE,@object
	.size		_ZN39_INTERNAL_40b8137d_4_k_cu_a451f864_93064cuda3std3__45__cpo5beginE,(_ZN39_INTERNAL_40b8137d_4_k_cu_a451f864_93064cuda3std3__441_GLOBAL__N__40b8137d_4_k_cu_a451f864_93066ignoreE - _ZN39_INTERNAL_40b8137d_4_k_cu_a451f864_93064cuda3std3__45__cpo5beginE)
_ZN39_INTERNAL_40b8137d_4_k_cu_a451f864_93064cuda3std3__45__cpo5beginE:
	.zero		1
	.type		_ZN39_INTERNAL_40b8137d_4_k_cu_a451f864_93064cuda3std3__441_GLOBAL__N__40b8137d_4_k_cu_a451f864_93066ignoreE,@object
	.size		_ZN39_INTERNAL_40b8137d_4_k_cu_a451f864_93064cuda3std3__441_GLOBAL__N__40b8137d_4_k_cu_a451f864_93066ignoreE,(_ZN39_INTERNAL_40b8137d_4_k_cu_a451f864_93064cute7productE - _ZN39_INTERNAL_40b8137d_4_k_cu_a451f864_93064cuda3std3__441_GLOBAL__N__40b8137d_4_k_cu_a451f864_93066ignoreE)
_ZN39_INTERNAL_40b8137d_4_k_cu_a451f864_93064cuda3std3__441_GLOBAL__N__40b8137d_4_k_cu_a451f864_93066ignoreE:
	.zero		1
	.type		_ZN39_INTERNAL_40b8137d_4_k_cu_a451f864_93064cute7productE,@object
	.size		_ZN39_INTERNAL_40b8137d_4_k_cu_a451f864_93064cute7productE,(_ZN39_INTERNAL_40b8137d_4_k_cu_a451f864_93064cuda3std3__45__cpo3endE - _ZN39_INTERNAL_40b8137d_4_k_cu_a451f864_93064cute7productE)
_ZN39_INTERNAL_40b8137d_4_k_cu_a451f864_93064cute7productE:
	.zero		1
	.type		_ZN39_INTERNAL_40b8137d_4_k_cu_a451f864_93064cuda3std3__45__cpo3endE,@object
	.size		_ZN39_INTERNAL_40b8137d_4_k_cu_a451f864_93064cuda3std3__45__cpo3endE,(_ZN39_INTERNAL_40b8137d_4_k_cu_a451f864_93064cuda3std3__419piecewise_constructE - _ZN39_INTERNAL_40b8137d_4_k_cu_a451f864_93064cuda3std3__45__cpo3endE)
_ZN39_INTERNAL_40b8137d_4_k_cu_a451f864_93064cuda3std3__45__cpo3endE:
	.zero		1
	.type		_ZN39_INTERNAL_40b8137d_4_k_cu_a451f864_93064cuda3std3__419piecewise_constructE,@object
	.size		_ZN39_INTERNAL_40b8137d_4_k_cu_a451f864_93064cuda3std3__419piecewise_constructE,(_ZN39_INTERNAL_40b8137d_4_k_cu_a451f864_93064cuda3std3__45__cpo4cendE - _ZN39_INTERNAL_40b8137d_4_k_cu_a451f864_93064cuda3std3__419piecewise_constructE)
_ZN39_INTERNAL_40b8137d_4_k_cu_a451f864_93064cuda3std3__419piecewise_constructE:
	.zero		1
	.type		_ZN39_INTERNAL_40b8137d_4_k_cu_a451f864_93064cuda3std3__45__cpo4cendE,@object
	.size		_ZN39_INTERNAL_40b8137d_4_k_cu_a451f864_93064cuda3std3__45__cpo4cendE,(_ZN39_INTERNAL_40b8137d_4_k_cu_a451f864_93064cuda3std6ranges3__45__cpo4swapE - _ZN39_INTERNAL_40b8137d_4_k_cu_a451f864_93064cuda3std3__45__cpo4cendE)
_ZN39_INTERNAL_40b8137d_4_k_cu_a451f864_93064cuda3std3__45__cpo4cendE:
	.zero		1
	.type		_ZN39_INTERNAL_40b8137d_4_k_cu_a451f864_93064cuda3std6ranges3__45__cpo4swapE,@object
	.size		_ZN39_INTERNAL_40b8137d_4_k_cu_a451f864_93064cuda3std6ranges3__45__cpo4swapE,(.L_10 - _ZN39_INTERNAL_40b8137d_4_k_cu_a451f864_93064cuda3std6ranges3__45__cpo4swapE)
_ZN39_INTERNAL_40b8137d_4_k_cu_a451f864_93064cuda3std6ranges3__45__cpo4swapE:
	.zero		1
.L_10:


//--------------------- .nv.constant0._ZN7cutlass13device_kernelINS_4gemm6kernel13GemmUniversalIN4cute5tupleIJiiiiEEENS1_10collective13CollectiveMmaINS1_35MainloopSm100TmaUmmaWarpSpecializedILi3ELi2ELi4ENS5_IJNS4_1CILi2EEESB_NSA_ILi1EEEEEEEENS5_IJNSA_ILi256EEENSA_ILi64EEESG_EEEaNS5_IJlSC_lEEEaSI_NS4_8TiledMMAINS4_8MMA_AtomIJNS4_21SM100_MMA_S8_2x1SM_SSIaaiLi256ELi64ELNS4_4UMMA5MajorE0ELSN_0ELNSM_8SaturateE0EEEEEENS4_6LayoutINS5_IJSC_SC_SC_EEENS5_IJNSA_ILi0EEEST_ST_EEEEENS5_IJNS4_10UnderscoreESW_SW_EEEEENS4_28SM100_TMA_2SM_LOAD_MULTICASTENS4_14ComposedLayoutINS4_7SwizzleILi2ELi4ELi3EEENS4_18smem_ptr_flag_bitsILi8EEENSR_INS5_IJNSA_ILi8EEESG_EEENS5_IJSG_SC_EEEEEEEvNS4_8identityENS4_18SM100_TMA_2SM_LOADES19_vS1A_EENS_8epilogue10collective18CollectiveEpilogueINS1D_23Sm100TmaWarpSpecializedILi1ELi1ELi64ELb0ELb0EEEJNS5_IJNSA_ILi128EEESG_SG_EEENS5_IJNSR_IS1I_SC_EENSR_ISG_SC_EEEEEaSI_aSI_NS1D_6fusion15FusionCallbacksIS1H_NS1N_17LinearCombinationIaiaiLNS_15FloatRoundStyleE2EEES1J_S1M_JEEENS4_5SM1004TMEM4LOAD26SM100_TMEM_LOAD_32dp32b64xENS4_13SM90_TMA_LOADES19_NS4_39AutoVectorizingCopyWithAssumedAlignmentILi128EEENS4_14SM90_TMA_STOREES19_S1Z_S1Z_EEEvvEEEEvNT_6ParamsE --------------------------
	.section	.nv.constant0._ZN7cutlass13device_kernelINS_4gemm6kernel13GemmUniversalIN4cute5tupleIJiiiiEEENS1_10collective13CollectiveMmaINS1_35MainloopSm100TmaUmmaWarpSpecializedILi3ELi2ELi4ENS5_IJNS4_1CILi2EEESB_NSA_ILi1EEEEEEEENS5_IJNSA_ILi256EEENSA_ILi64EEESG_EEEaNS5_IJlSC_lEEEaSI_NS4_8TiledMMAINS4_8MMA_AtomIJNS4_21SM100_MMA_S8_2x1SM_SSIaaiLi256ELi64ELNS4_4UMMA5MajorE0ELSN_0ELNSM_8SaturateE0EEEEEENS4_6LayoutINS5_IJSC_SC_SC_EEENS5_IJNSA_ILi0EEEST_ST_EEEEENS5_IJNS4_10UnderscoreESW_SW_EEEEENS4_28SM100_TMA_2SM_LOAD_MULTICASTENS4_14ComposedLayoutINS4_7SwizzleILi2ELi4ELi3EEENS4_18smem_ptr_flag_bitsILi8EEENSR_INS5_IJNSA_ILi8EEESG_EEENS5_IJSG_SC_EEEEEEEvNS4_8identityENS4_18SM100_TMA_2SM_LOADES19_vS1A_EENS_8epilogue10collective18CollectiveEpilogueINS1D_23Sm100TmaWarpSpecializedILi1ELi1ELi64ELb0ELb0EEEJNS5_IJNSA_ILi128EEESG_SG_EEENS5_IJNSR_IS1I_SC_EENSR_ISG_SC_EEEEEaSI_aSI_NS1D_6fusion15FusionCallbacksIS1H_NS1N_17LinearCombinationIaiaiLNS_15FloatRoundStyleE2EEES1J_S1M_JEEENS4_5SM1004TMEM4LOAD26SM100_TMEM_LOAD_32dp32b64xENS4_13SM90_TMA_LOADES19_NS4_39AutoVectorizingCopyWithAssumedAlignmentILi128EEENS4_14SM90_TMA_STOREES19_S1Z_S1Z_EEEvvEEEEvNT_6ParamsE,"a",@progbits
	.sectionflags	@""
	.align	4
.nv.constant0._ZN7cutlass13device_kernelINS_4gemm6kernel13GemmUniversalIN4cute5tupleIJiiiiEEENS1_10collective13CollectiveMmaINS1_35MainloopSm100TmaUmmaWarpSpecializedILi3ELi2ELi4ENS5_IJNS4_1CILi2EEESB_NSA_ILi1EEEEEEEENS5_IJNSA_ILi256EEENSA_ILi64EEESG_EEEaNS5_IJlSC_lEEEaSI_NS4_8TiledMMAINS4_8MMA_AtomIJNS4_21SM100_MMA_S8_2x1SM_SSIaaiLi256ELi64ELNS4_4UMMA5MajorE0ELSN_0ELNSM_8SaturateE0EEEEEENS4_6LayoutINS5_IJSC_SC_SC_EEENS5_IJNSA_ILi0EEEST_ST_EEEEENS5_IJNS4_10UnderscoreESW_SW_EEEEENS4_28SM100_TMA_2SM_LOAD_MULTICASTENS4_14ComposedLayoutINS4_7SwizzleILi2ELi4ELi3EEENS4_18smem_ptr_flag_bitsILi8EEENSR_INS5_IJNSA_ILi8EEESG_EEENS5_IJSG_SC_EEEEEEEvNS4_8identityENS4_18SM100_TMA_2SM_LOADES19_vS1A_EENS_8epilogue10collective18CollectiveEpilogueINS1D_23Sm100TmaWarpSpecializedILi1ELi1ELi64ELb0ELb0EEEJNS5_IJNSA_ILi128EEESG_SG_EEENS5_IJNSR_IS1I_SC_EENSR_ISG_SC_EEEEEaSI_aSI_NS1D_6fusion15FusionCallbacksIS1H_NS1N_17LinearCombinationIaiaiLNS_15FloatRoundStyleE2EEES1J_S1M_JEEENS4_5SM1004TMEM4LOAD26SM100_TMEM_LOAD_32dp32b64xENS4_13SM90_TMA_LOADES19_NS4_39AutoVectorizingCopyWithAssumedAlignmentILi128EEENS4_14SM90_TMA_STOREES19_S1Z_S1Z_EEEvvEEEEvNT_6ParamsE:
	.zero		2944


//--------------------- SYMBOLS --------------------------

	.type		.nv.reservedSmem.offset0,@object
	.size		.nv.reservedSmem.offset0,0x4
	.type		.nv.reservedSmem.cap,@object
	.size		.nv.reservedSmem.cap,0x4
	.type		__assertfail,@function
